	.target	sm_90a

	.elftype	@"ET_EXEC"


//--------------------- .note.nv.tkinfo           --------------------------
	.section	.note.nv.tkinfo,"",@"SHT_NOTE"
	.sectionflags	@"SHF_NOTE_NV_TKINFO"
	.tkinfo
        /*0018*/ 	.word	0x00000002
        /*0030*/ 	.string	""
        /*0030*/ 	.string	"ptxas"
        /*0030*/ 	.string	"Cuda compilation tools, release 13.0, V13.0.88"
        /*0030*/ 	.string	"Build cuda_13.0.r13.0/compiler.36424714_0"
        /*0030*/ 	.string	"-arch sm_90a -m 64 "



//--------------------- .note.nv.cuinfo           --------------------------
	.section	.note.nv.cuinfo,"",@"SHT_NOTE"
	.sectionflags	@"SHF_NOTE_NV_CUINFO"
        /*0018*/ 	.short	0x0002
        /*001a*/ 	.short	0x005a
        /*001c*/ 	.short	0x0082
	.zero		2


//--------------------- .nv.info                  --------------------------
	.section	.nv.info,"",@"SHT_CUDA_INFO"
	.align	4


	//----- nvinfo : EIATTR_REGCOUNT
	.align		4
        /*0000*/ 	.byte	0x04, 0x2f
        /*0002*/ 	.short	(.L_15 - .L_14)
	.align		4
.L_14:
        /*0004*/ 	.word	index@(_ZN7cutlass13device_kernelINS_4gemm6kernel13GemmUniversalIN4cute5tupleIJiiiiEEENS1_10collective13CollectiveMmaINS1_34MainloopSm90TmaGmmaWarpSpecializedILi2ENS5_IJNS4_1CILi1EEESB_SB_EEENS1_32KernelTmaWarpSpecializedPingpongEEENS5_IJNSA_ILi64EEENSA_ILi128EEESG_EEEaNS5_IJlSB_lEEEaSI_NS4_8TiledMMAINS4_8MMA_AtomIJNS4_4SM904GMMA27MMA_64x128x32_S32S8S8_SS_TNEEEENS4_6LayoutISC_NS5_IJNSA_ILi0EEESQ_SQ_EEEEENS5_IJNS4_10UnderscoreEST_ST_EEEEENS4_13SM90_TMA_LOADENS4_14ComposedLayoutINS4_7SwizzleILi3ELi4ELi3EEENS4_18smem_ptr_flag_bitsILi8EEENSP_INS5_IJNSA_ILi8EEESG_EEENS5_IJSG_SB_EEEEEEEvNS4_8identityESW_S16_vS17_EENS_8epilogue10collective6detail29Sm90TmaWarpSpecializedAdapterINS1A_15DefaultEpilogueIaSI_SI_NS19_6thread17LinearCombinationIaLi1EiiLNS1E_9ScaleType4KindE0ELNS_15FloatRoundStyleE2EaEENS1_15EpilogueDefaultEEEEEvvEEEEvNT_6ParamsE)
        /*0008*/ 	.word	0x000000a8


	//----- nvinfo : EIATTR_FRAME_SIZE
	.align		4
.L_15:
        /*000c*/ 	.byte	0x04, 0x11
        /*000e*/ 	.short	(.L_17 - .L_16)
	.align		4
.L_16:
        /*0010*/ 	.word	index@(_ZN7cutlass13device_kernelINS_4gemm6kernel13GemmUniversalIN4cute5tupleIJiiiiEEENS1_10collective13CollectiveMmaINS1_34MainloopSm90TmaGmmaWarpSpecializedILi2ENS5_IJNS4_1CILi1EEESB_SB_EEENS1_32KernelTmaWarpSpecializedPingpongEEENS5_IJNSA_ILi64EEENSA_ILi128EEESG_EEEaNS5_IJlSB_lEEEaSI_NS4_8TiledMMAINS4_8MMA_AtomIJNS4_4SM904GMMA27MMA_64x128x32_S32S8S8_SS_TNEEEENS4_6LayoutISC_NS5_IJNSA_ILi0EEESQ_SQ_EEEEENS5_IJNS4_10UnderscoreEST_ST_EEEEENS4_13SM90_TMA_LOADENS4_14ComposedLayoutINS4_7SwizzleILi3ELi4ELi3EEENS4_18smem_ptr_flag_bitsILi8EEENSP_INS5_IJNSA_ILi8EEESG_EEENS5_IJSG_SB_EEEEEEEvNS4_8identityESW_S16_vS17_EENS_8epilogue10collective6detail29Sm90TmaWarpSpecializedAdapterINS1A_15DefaultEpilogueIaSI_SI_NS19_6thread17LinearCombinationIaLi1EiiLNS1E_9ScaleType4KindE0ELNS_15FloatRoundStyleE2EaEENS1_15EpilogueDefaultEEEEEvvEEEEvNT_6ParamsE)
        /*0014*/ 	.word	0x00000000


	//----- nvinfo : EIATTR_MIN_STACK_SIZE
	.align		4
.L_17:
        /*0018*/ 	.byte	0x04, 0x12
        /*001a*/ 	.short	(.L_19 - .L_18)
	.align		4
.L_18:
        /*001c*/ 	.word	index@(_ZN7cutlass13device_kernelINS_4gemm6kernel13GemmUniversalIN4cute5tupleIJiiiiEEENS1_10collective13CollectiveMmaINS1_34MainloopSm90TmaGmmaWarpSpecializedILi2ENS5_IJNS4_1CILi1EEESB_SB_EEENS1_32KernelTmaWarpSpecializedPingpongEEENS5_IJNSA_ILi64EEENSA_ILi128EEESG_EEEaNS5_IJlSB_lEEEaSI_NS4_8TiledMMAINS4_8MMA_AtomIJNS4_4SM904GMMA27MMA_64x128x32_S32S8S8_SS_TNEEEENS4_6LayoutISC_NS5_IJNSA_ILi0EEESQ_SQ_EEEEENS5_IJNS4_10UnderscoreEST_ST_EEEEENS4_13SM90_TMA_LOADENS4_14ComposedLayoutINS4_7SwizzleILi3ELi4ELi3EEENS4_18smem_ptr_flag_bitsILi8EEENSP_INS5_IJNSA_ILi8EEESG_EEENS5_IJSG_SB_EEEEEEEvNS4_8identityESW_S16_vS17_EENS_8epilogue10collective6detail29Sm90TmaWarpSpecializedAdapterINS1A_15DefaultEpilogueIaSI_SI_NS19_6thread17LinearCombinationIaLi1EiiLNS1E_9ScaleType4KindE0ELNS_15FloatRoundStyleE2EaEENS1_15EpilogueDefaultEEEEEvvEEEEvNT_6ParamsE)
        /*0020*/ 	.word	0x00000000
.L_19:


//--------------------- .nv.compat                --------------------------
	.section	.nv.compat,"",@"SHT_CUDA_COMPAT_INFO"
	.align	4
        /*0000*/ 	.byte	0x02, 0x09, 0x01, 0x00, 0x02, 0x02, 0x04, 0x00, 0x02, 0x05, 0x05, 0x00, 0x03, 0x07, 0x01, 0x01
        /*0010*/ 	.byte	0x02, 0x03, 0x01, 0x00, 0x02, 0x06, 0x01, 0x00, 0x04, 0x0b, 0x08, 0x00, 0x00, 0x00, 0x00, 0x00
        /*0020*/ 	.byte	0x00, 0x00, 0x00, 0x00


//--------------------- .nv.info._ZN7cutlass13device_kernelINS_4gemm6kernel13GemmUniversalIN4cute5tupleIJiiiiEEENS1_10collective13CollectiveMmaINS1_34MainloopSm90TmaGmmaWarpSpecializedILi2ENS5_IJNS4_1CILi1EEESB_SB_EEENS1_32KernelTmaWarpSpecializedPingpongEEENS5_IJNSA_ILi64EEENSA_ILi128EEESG_EEEaNS5_IJlSB_lEEEaSI_NS4_8TiledMMAINS4_8MMA_AtomIJNS4_4SM904GMMA27MMA_64x128x32_S32S8S8_SS_TNEEEENS4_6LayoutISC_NS5_IJNSA_ILi0EEESQ_SQ_EEEEENS5_IJNS4_10UnderscoreEST_ST_EEEEENS4_13SM90_TMA_LOADENS4_14ComposedLayoutINS4_7SwizzleILi3ELi4ELi3EEENS4_18smem_ptr_flag_bitsILi8EEENSP_INS5_IJNSA_ILi8EEESG_EEENS5_IJSG_SB_EEEEEEEvNS4_8identityESW_S16_vS17_EENS_8epilogue10collective6detail29Sm90TmaWarpSpecializedAdapterINS1A_15DefaultEpilogueIaSI_SI_NS19_6thread17LinearCombinationIaLi1EiiLNS1E_9ScaleType4KindE0ELNS_15FloatRoundStyleE2EaEENS1_15EpilogueDefaultEEEEEvvEEEEvNT_6ParamsE --------------------------
	.section	.nv.info._ZN7cutlass13device_kernelINS_4gemm6kernel13GemmUniversalIN4cute5tupleIJiiiiEEENS1_10collective13CollectiveMmaINS1_34MainloopSm90TmaGmmaWarpSpecializedILi2ENS5_IJNS4_1CILi1EEESB_SB_EEENS1_32KernelTmaWarpSpecializedPingpongEEENS5_IJNSA_ILi64EEENSA_ILi128EEESG_EEEaNS5_IJlSB_lEEEaSI_NS4_8TiledMMAINS4_8MMA_AtomIJNS4_4SM904GMMA27MMA_64x128x32_S32S8S8_SS_TNEEEENS4_6LayoutISC_NS5_IJNSA_ILi0EEESQ_SQ_EEEEENS5_IJNS4_10UnderscoreEST_ST_EEEEENS4_13SM90_TMA_LOADENS4_14ComposedLayoutINS4_7SwizzleILi3ELi4ELi3EEENS4_18smem_ptr_flag_bitsILi8EEENSP_INS5_IJNSA_ILi8EEESG_EEENS5_IJSG_SB_EEEEEEEvNS4_8identityESW_S16_vS17_EENS_8epilogue10collective6detail29Sm90TmaWarpSpecializedAdapterINS1A_15DefaultEpilogueIaSI_SI_NS19_6thread17LinearCombinationIaLi1EiiLNS1E_9ScaleType4KindE0ELNS_15FloatRoundStyleE2EaEENS1_15EpilogueDefaultEEEEEvvEEEEvNT_6ParamsE,"",@"SHT_CUDA_INFO"
	.sectionflags	@""
	.align	4


	//----- nvinfo : EIATTR_CUDA_API_VERSION
	.align		4
        /*0000*/ 	.byte	0x04, 0x37
        /*0002*/ 	.short	(.L_21 - .L_20)
.L_20:
        /*0004*/ 	.word	0x00000082


	//----- nvinfo : EIATTR_KPARAM_INFO
	.align		4
.L_21:
        /*0008*/ 	.byte	0x04, 0x17
        /*000a*/ 	.short	(.L_23 - .L_22)
.L_22:
        /*000c*/ 	.word	0x00000000
        /*0010*/ 	.short	0x0000
        /*0012*/ 	.short	0x0070
        /*0014*/ 	.byte	0x00, 0xf0, 0x01, 0x10


	//----- nvinfo : EIATTR_SPARSE_MMA_MASK
	.align		4
.L_23:
        /*0018*/ 	.byte	0x03, 0x50
        /*001a*/ 	.short	0x0000


	//----- nvinfo : EIATTR_MAXREG_COUNT
	.align		4
        /*001c*/ 	.byte	0x03, 0x1b
        /*001e*/ 	.short	0x00a8


	//----- nvinfo : EIATTR_NUM_BARRIERS
	.align		4
        /*0020*/ 	.byte	0x02, 0x4c
        /*0022*/ 	.byte	0x01
	.zero		1


	//----- nvinfo : EIATTR_EXTERNS
	.align		4
        /*0024*/ 	.byte	0x04, 0x0f
        /*0026*/ 	.short	(.L_25 - .L_24)


	//   ....[0]....
	.align		4
.L_24:
        /*0028*/ 	.word	index@(__assertfail)


	//----- nvinfo : EIATTR_MERCURY_ISA_VERSION
	.align		4
.L_25:
        /*002c*/ 	.byte	0x03, 0x5f
        /*002e*/ 	.short	0x0101


	//----- nvinfo : EIATTR_INT_WARP_WIDE_INSTR_OFFSETS
	.align		4
        /*0030*/ 	.byte	0x04, 0x31
        /*0032*/ 	.short	(.L_27 - .L_26)


	//   ....[0]....
.L_26:
        /*0034*/ 	.word	0x00000430


	//   ....[1]....
        /*0038*/ 	.word	0x00000450


	//   ....[2]....
        /*003c*/ 	.word	0x000004d0


	//   ....[3]....
        /*0040*/ 	.word	0x000004e0


	//   ....[4]....
        /*0044*/ 	.word	0x000004f0


	//   ....[5]....
        /*0048*/ 	.word	0x00000510


	//   ....[6]....
        /*004c*/ 	.word	0x00000570


	//   ....[7]....
        /*0050*/ 	.word	0x00000590


	//----- nvinfo : EIATTR_COOP_GROUP_MASK_REGIDS
	.align		4
.L_27:
        /*0054*/ 	.byte	0x04, 0x29
        /*0056*/ 	.short	(.L_29 - .L_28)


	//   ....[0]....
.L_28:
        /*0058*/ 	.word	0xffffffff


	//   ....[1]....
        /*005c*/ 	.word	0xffffffff


	//   ....[2]....
        /*0060*/ 	.word	0xffffffff


	//   ....[3]....
        /*0064*/ 	.word	0xffffffff


	//   ....[4]....
        /*0068*/ 	.word	0xffffffff


	//   ....[5]....
        /*006c*/ 	.word	0xffffffff


	//----- nvinfo : EIATTR_COOP_GROUP_INSTR_OFFSETS
	.align		4
.L_29:
        /*0070*/ 	.byte	0x04, 0x28
        /*0072*/ 	.short	(.L_31 - .L_30)


	//   ....[0]....
.L_30:
        /*0074*/ 	.word	0x00000050


	//   ....[1]....
        /*0078*/ 	.word	0x00000080


	//   ....[2]....
        /*007c*/ 	.word	0x00000180


	//   ....[3]....
        /*0080*/ 	.word	0x00000350


	//   ....[4]....
        /*0084*/ 	.word	0x00000390


	//   ....[5]....
        /*0088*/ 	.word	0x000003d0


	//----- nvinfo : EIATTR_REG_RECONFIG
	.align		4
.L_31:
        /*008c*/ 	.byte	0x01, 0x54
	.zero		2


	//----- nvinfo : EIATTR_SYSCALL_OFFSETS
	.align		4
        /*0090*/ 	.byte	0x04, 0x46
        /*0092*/ 	.short	(.L_33 - .L_32)


	//   ....[0]....
.L_32:
        /*0094*/ 	.word	0x000016e0


	//----- nvinfo : EIATTR_MBARRIER_INSTR_OFFSETS
	.align		4
.L_33:
        /*0098*/ 	.byte	0x04, 0x39
        /*009a*/ 	.short	(.L_35 - .L_34)


	//   ....[0]....
.L_34:
        /*009c*/ 	.word	0x00000300
        /*00a0*/ 	.word	0x000000ff
        /*00a4*/ 	.word	0x00000000
        /*00a8*/ 	.short	0x0100
        /*00aa*/ 	.byte	0x09
	.zero		1


	//   ....[1]....
        /*00ac*/ 	.word	0x00000310
        /*00b0*/ 	.word	0x000000ff
        /*00b4*/ 	.word	0x00000010
        /*00b8*/ 	.short	0x0100
        /*00ba*/ 	.byte	0x09
	.zero		1


	//   ....[2]....
        /*00bc*/ 	.word	0x00000320
        /*00c0*/ 	.word	0x000000ff
        /*00c4*/ 	.word	0x00000008
        /*00c8*/ 	.short	0x0100
        /*00ca*/ 	.byte	0x09
	.zero		1


	//   ....[3]....
        /*00cc*/ 	.word	0x00000330
        /*00d0*/ 	.word	0x000000ff
        /*00d4*/ 	.word	0x00000018
        /*00d8*/ 	.short	0x0100
        /*00da*/ 	.byte	0x09
	.zero		1


	//   ....[4]....
        /*00dc*/ 	.word	0x000005b0
        /*00e0*/ 	.word	0x000000ff
        /*00e4*/ 	.word	0x00000050
        /*00e8*/ 	.short	0x0100
        /*00ea*/ 	.byte	0x09
	.zero		1


	//   ....[5]....
        /*00ec*/ 	.word	0x000005c0
        /*00f0*/ 	.word	0x000000ff
        /*00f4*/ 	.word	0x00000058
        /*00f8*/ 	.short	0x0100
        /*00fa*/ 	.byte	0x09
	.zero		1


	//   ....[6]....
        /*00fc*/ 	.word	0x00000600
        /*0100*/ 	.word	0x000000ff
        /*0104*/ 	.word	0x00000030
        /*0108*/ 	.short	0x0100
        /*010a*/ 	.byte	0x0a
	.zero		1


	//   ....[7]....
        /*010c*/ 	.word	0x00000620
        /*0110*/ 	.word	0x000000ff
        /*0114*/ 	.word	0x00000038
        /*0118*/ 	.short	0x0100
        /*011a*/ 	.byte	0x0a
	.zero		1


	//   ....[8]....
        /*011c*/ 	.word	0x00000630
        /*0120*/ 	.word	0x000000ff
        /*0124*/ 	.word	0x00000040
        /*0128*/ 	.short	0x0100
        /*012a*/ 	.byte	0x0a
	.zero		1


	//   ....[9]....
        /*012c*/ 	.word	0x00000640
        /*0130*/ 	.word	0x000000ff
        /*0134*/ 	.word	0x00000048
        /*0138*/ 	.short	0x0100
        /*013a*/ 	.byte	0x0a
	.zero		1


	//   ....[10]....
        /*013c*/ 	.word	0x000015a0
        /*0140*/ 	.word	0x0000005d
        /*0144*/ 	.word	0xfffffff8
        /*0148*/ 	.short	0x010a
        /*014a*/ 	.byte	0x3f
	.zero		1


	//   ....[11]....
        /*014c*/ 	.word	0x00001780
        /*0150*/ 	.word	0x00000003
        /*0154*/ 	.word	0x00000000
        /*0158*/ 	.short	0x010a
        /*015a*/ 	.byte	0x3f
	.zero		1


	//   ....[12]....
        /*015c*/ 	.word	0x000017e0
        /*0160*/ 	.word	0x00000003
        /*0164*/ 	.word	0x00000000
        /*0168*/ 	.short	0x010a
        /*016a*/ 	.byte	0x3f
	.zero		1


	//   ....[13]....
        /*016c*/ 	.word	0x00001b40
        /*0170*/ 	.word	0x000000ff
        /*0174*/ 	.word	0x00000000
        /*0178*/ 	.short	0x010a
        /*017a*/ 	.byte	0x04
	.zero		1


	//   ....[14]....
        /*017c*/ 	.word	0x00001b80
        /*0180*/ 	.word	0x000000ff
        /*0184*/ 	.word	0x00000000
        /*0188*/ 	.short	0x010a
        /*018a*/ 	.byte	0x04
	.zero		1


	//   ....[15]....
        /*018c*/ 	.word	0x00001df0
        /*0190*/ 	.word	0x000000ff
        /*0194*/ 	.word	0x00000000
        /*0198*/ 	.short	0x0101
        /*019a*/ 	.byte	0x04
	.zero		1


	//   ....[16]....
        /*019c*/ 	.word	0x00001ee0
        /*01a0*/ 	.word	0x00000062
        /*01a4*/ 	.word	0x00000000
        /*01a8*/ 	.short	0x0101
        /*01aa*/ 	.byte	0x2d
	.zero		1


	//   ....[17]....
        /*01ac*/ 	.word	0x00001fb0
        /*01b0*/ 	.word	0x000000ff
        /*01b4*/ 	.word	0x00000000
        /*01b8*/ 	.short	0x0101
        /*01ba*/ 	.byte	0x05
	.zero		1


	//   ....[18]....
        /*01bc*/ 	.word	0x00002000
        /*01c0*/ 	.word	0x0000005d
        /*01c4*/ 	.word	0x00000008
        /*01c8*/ 	.short	0x010a
        /*01ca*/ 	.byte	0x3f
	.zero		1


	//   ....[19]....
        /*01cc*/ 	.word	0x000053d0
        /*01d0*/ 	.word	0x0000005e
        /*01d4*/ 	.word	0x00000000
        /*01d8*/ 	.short	0x0101
        /*01da*/ 	.byte	0x2d
	.zero		1


	//   ....[20]....
        /*01dc*/ 	.word	0x00005df0
        /*01e0*/ 	.word	0x0000000a
        /*01e4*/ 	.word	0x00000010
        /*01e8*/ 	.short	0x010a
        /*01ea*/ 	.byte	0x3f
	.zero		1


	//   ....[21]....
        /*01ec*/ 	.word	0x00006190
        /*01f0*/ 	.word	0x00000003
        /*01f4*/ 	.word	0x00000058
        /*01f8*/ 	.short	0x0101
        /*01fa*/ 	.byte	0x3f
	.zero		1


	//   ....[22]....
        /*01fc*/ 	.word	0x00006920
        /*0200*/ 	.word	0x00000007
        /*0204*/ 	.word	0x00000000
        /*0208*/ 	.short	0x010a
        /*020a*/ 	.byte	0x3f
	.zero		1


	//   ....[23]....
        /*020c*/ 	.word	0x000069a0
        /*0210*/ 	.word	0x00000003
        /*0214*/ 	.word	0x00000000
        /*0218*/ 	.short	0x010a
        /*021a*/ 	.byte	0x3f
	.zero		1


	//   ....[24]....
        /*021c*/ 	.word	0x00006a00
        /*0220*/ 	.word	0x0000005d
        /*0224*/ 	.word	0xfffffff8
        /*0228*/ 	.short	0x010a
        /*022a*/ 	.byte	0x3f
	.zero		1


	//   ....[25]....
        /*022c*/ 	.word	0x00006a50
        /*0230*/ 	.word	0x00000003
        /*0234*/ 	.word	0x00000000
        /*0238*/ 	.short	0x010a
        /*023a*/ 	.byte	0x3f
	.zero		1


	//   ....[26]....
        /*023c*/ 	.word	0x00006ab0
        /*0240*/ 	.word	0x00000004
        /*0244*/ 	.word	0x00000000
        /*0248*/ 	.short	0x010a
        /*024a*/ 	.byte	0x3f
	.zero		1


	//   ....[27]....
        /*024c*/ 	.word	0x00006b00
        /*0250*/ 	.word	0x0000005d
        /*0254*/ 	.word	0x00000008
        /*0258*/ 	.short	0x010a
        /*025a*/ 	.byte	0x3f
	.zero		1


	//   ....[28]....
        /*025c*/ 	.word	0x00006bd0
        /*0260*/ 	.word	0x0000000a
        /*0264*/ 	.word	0x00000010
        /*0268*/ 	.short	0x010a
        /*026a*/ 	.byte	0x3f
	.zero		1


	//   ....[29]....
        /*026c*/ 	.word	0x00006ca0
        /*0270*/ 	.word	0x00000007
        /*0274*/ 	.word	0x00000000
        /*0278*/ 	.short	0x010a
        /*027a*/ 	.byte	0x3f
	.zero		1


	//----- nvinfo : EIATTR_NUM_MBARRIERS
	.align		4
.L_35:
        /*027c*/ 	.byte	0x03, 0x38
        /*027e*/ 	.short	0x000a


	//----- nvinfo : EIATTR_EXIT_INSTR_OFFSETS
	.align		4
        /*0280*/ 	.byte	0x04, 0x1c
        /*0282*/ 	.short	(.L_37 - .L_36)


	//   ....[0]....
.L_36:
        /*0284*/ 	.word	0x00001200


	//   ....[1]....
        /*0288*/ 	.word	0x00001260


	//   ....[2]....
        /*028c*/ 	.word	0x00005b20


	//   ....[3]....
        /*0290*/ 	.word	0x00005b50


	//   ....[4]....
        /*0294*/ 	.word	0x000069f0


	//----- nvinfo : EIATTR_MAX_THREADS
	.align		4
.L_37:
        /*0298*/ 	.byte	0x04, 0x05
        /*029a*/ 	.short	(.L_39 - .L_38)
.L_38:
        /*029c*/ 	.word	0x00000180
        /*02a0*/ 	.word	0x00000001
        /*02a4*/ 	.word	0x00000001


	//----- nvinfo : EIATTR_CRS_STACK_SIZE
	.align		4
.L_39:
        /*02a8*/ 	.byte	0x04, 0x1e
        /*02aa*/ 	.short	(.L_41 - .L_40)
.L_40:
        /*02ac*/ 	.word	0x00000000


	//----- nvinfo : EIATTR_CBANK_PARAM_SIZE
	.align		4
.L_41:
        /*02b0*/ 	.byte	0x03, 0x19
        /*02b2*/ 	.short	0x0470


	//----- nvinfo : EIATTR_PARAM_CBANK
	.align		4
        /*02b4*/ 	.byte	0x04, 0x0a
        /*02b6*/ 	.short	(.L_43 - .L_42)
	.align		4
.L_42:
        /*02b8*/ 	.word	index@(.nv.constant0._ZN7cutlass13device_kernelINS_4gemm6kernel13GemmUniversalIN4cute5tupleIJiiiiEEENS1_10collective13CollectiveMmaINS1_34MainloopSm90TmaGmmaWarpSpecializedILi2ENS5_IJNS4_1CILi1EEESB_SB_EEENS1_32KernelTmaWarpSpecializedPingpongEEENS5_IJNSA_ILi64EEENSA_ILi128EEESG_EEEaNS5_IJlSB_lEEEaSI_NS4_8TiledMMAINS4_8MMA_AtomIJNS4_4SM904GMMA27MMA_64x128x32_S32S8S8_SS_TNEEEENS4_6LayoutISC_NS5_IJNSA_ILi0EEESQ_SQ_EEEEENS5_IJNS4_10UnderscoreEST_ST_EEEEENS4_13SM90_TMA_LOADENS4_14ComposedLayoutINS4_7SwizzleILi3ELi4ELi3EEENS4_18smem_ptr_flag_bitsILi8EEENSP_INS5_IJNSA_ILi8EEESG_EEENS5_IJSG_SB_EEEEEEEvNS4_8identityESW_S16_vS17_EENS_8epilogue10collective6detail29Sm90TmaWarpSpecializedAdapterINS1A_15DefaultEpilogueIaSI_SI_NS19_6thread17LinearCombinationIaLi1EiiLNS1E_9ScaleType4KindE0ELNS_15FloatRoundStyleE2EaEENS1_15EpilogueDefaultEEEEEvvEEEEvNT_6ParamsE)
        /*02bc*/ 	.short	0x0210
        /*02be*/ 	.short	0x0470


	//----- nvinfo : EIATTR_SW_WAR
	.align		4
.L_43:
        /*02c0*/ 	.byte	0x04, 0x36
        /*02c2*/ 	.short	(.L_45 - .L_44)
.L_44:
        /*02c4*/ 	.word	0x00000008
.L_45:


//--------------------- .nv.callgraph             --------------------------
	.section	.nv.callgraph,"",@"SHT_CUDA_CALLGRAPH"
	.align	4
	.sectionentsize	8
	.align		4
        /*0000*/ 	.word	0x00000000
	.align		4
        /*0004*/ 	.word	0xffffffff
	.align		4
        /*0008*/ 	.word	index@(_ZN7cutlass13device_kernelINS_4gemm6kernel13GemmUniversalIN4cute5tupleIJiiiiEEENS1_10collective13CollectiveMmaINS1_34MainloopSm90TmaGmmaWarpSpecializedILi2ENS5_IJNS4_1CILi1EEESB_SB_EEENS1_32KernelTmaWarpSpecializedPingpongEEENS5_IJNSA_ILi64EEENSA_ILi128EEESG_EEEaNS5_IJlSB_lEEEaSI_NS4_8TiledMMAINS4_8MMA_AtomIJNS4_4SM904GMMA27MMA_64x128x32_S32S8S8_SS_TNEEEENS4_6LayoutISC_NS5_IJNSA_ILi0EEESQ_SQ_EEEEENS5_IJNS4_10UnderscoreEST_ST_EEEEENS4_13SM90_TMA_LOADENS4_14ComposedLayoutINS4_7SwizzleILi3ELi4ELi3EEENS4_18smem_ptr_flag_bitsILi8EEENSP_INS5_IJNSA_ILi8EEESG_EEENS5_IJSG_SB_EEEEEEEvNS4_8identityESW_S16_vS17_EENS_8epilogue10collective6detail29Sm90TmaWarpSpecializedAdapterINS1A_15DefaultEpilogueIaSI_SI_NS19_6thread17LinearCombinationIaLi1EiiLNS1E_9ScaleType4KindE0ELNS_15FloatRoundStyleE2EaEENS1_15EpilogueDefaultEEEEEvvEEEEvNT_6ParamsE)
	.align		4
        /*000c*/ 	.word	index@(__assertfail)
	.align		4
        /*0010*/ 	.word	0x00000000
	.align		4
        /*0014*/ 	.word	0xfffffffe
	.align		4
        /*0018*/ 	.word	0x00000000
	.align		4
        /*001c*/ 	.word	0xfffffffd
	.align		4
        /*0020*/ 	.word	0x00000000
	.align		4
        /*0024*/ 	.word	0xfffffffc


//--------------------- .nv.constant4             --------------------------
	.section	.nv.constant4,"a",@progbits
	.align	8
	.align		8
.nv.constant4:
        /*0000*/ 	.dword	__assertfail
	.align		8
        /*0008*/ 	.dword	__unnamed_1
	.align		8
        /*0010*/ 	.dword	_ZN40_INTERNAL_599b2a3d_4_k_cu_a0466046_221324cuda3std3__45__cpo5beginE
	.align		8
        /*0018*/ 	.dword	_ZN40_INTERNAL_599b2a3d_4_k_cu_a0466046_221324cuda3std3__45__cpo3endE
	.align		8
        /*0020*/ 	.dword	_ZN40_INTERNAL_599b2a3d_4_k_cu_a0466046_221324cuda3std3__45__cpo6cbeginE
	.align		8
        /*0028*/ 	.dword	_ZN40_INTERNAL_599b2a3d_4_k_cu_a0466046_221324cuda3std3__45__cpo4cendE
	.align		8
        /*0030*/ 	.dword	_ZN40_INTERNAL_599b2a3d_4_k_cu_a0466046_221324cuda3std3__442_GLOBAL__N__599b2a3d_4_k_cu_a0466046_221326ignoreE
	.align		8
        /*0038*/ 	.dword	_ZN40_INTERNAL_599b2a3d_4_k_cu_a0466046_221324cuda3std3__419piecewise_constructE
	.align		8
        /*0040*/ 	.dword	_ZN40_INTERNAL_599b2a3d_4_k_cu_a0466046_221324cuda3std3__48in_placeE
	.align		8
        /*0048*/ 	.dword	_ZN40_INTERNAL_599b2a3d_4_k_cu_a0466046_221324cuda3std6ranges3__45__cpo4swapE
	.align		8
        /*0050*/ 	.dword	_ZN40_INTERNAL_599b2a3d_4_k_cu_a0466046_221324cuda3std6ranges3__45__cpo9iter_moveE
	.align		8
        /*0058*/ 	.dword	_ZN40_INTERNAL_599b2a3d_4_k_cu_a0466046_221324cute7productE
	.align		8
        /*0060*/ 	.dword	_ZN40_INTERNAL_599b2a3d_4_k_cu_a0466046_221324cute1_E
	.align		8
        /*0068*/ 	.dword	$str$22
	.align		8
        /*0070*/ 	.dword	$str$23


//--------------------- .text._ZN7cutlass13device_kernelINS_4gemm6kernel13GemmUniversalIN4cute5tupleIJiiiiEEENS1_10collective13CollectiveMmaINS1_34MainloopSm90TmaGmmaWarpSpecializedILi2ENS5_IJNS4_1CILi1EEESB_SB_EEENS1_32KernelTmaWarpSpecializedPingpongEEENS5_IJNSA_ILi64EEENSA_ILi128EEESG_EEEaNS5_IJlSB_lEEEaSI_NS4_8TiledMMAINS4_8MMA_AtomIJNS4_4SM904GMMA27MMA_64x128x32_S32S8S8_SS_TNEEEENS4_6LayoutISC_NS5_IJNSA_ILi0EEESQ_SQ_EEEEENS5_IJNS4_10UnderscoreEST_ST_EEEEENS4_13SM90_TMA_LOADENS4_14ComposedLayoutINS4_7SwizzleILi3ELi4ELi3EEENS4_18smem_ptr_flag_bitsILi8EEENSP_INS5_IJNSA_ILi8EEESG_EEENS5_IJSG_SB_EEEEEEEvNS4_8identityESW_S16_vS17_EENS_8epilogue10collective6detail29Sm90TmaWarpSpecializedAdapterINS1A_15DefaultEpilogueIaSI_SI_NS19_6thread17LinearCombinationIaLi1EiiLNS1E_9ScaleType4KindE0ELNS_15FloatRoundStyleE2EaEENS1_15EpilogueDefaultEEEEEvvEEEEvNT_6ParamsE --------------------------
	.section	.text._ZN7cutlass13device_kernelINS_4gemm6kernel13GemmUniversalIN4cute5tupleIJiiiiEEENS1_10collective13CollectiveMmaINS1_34MainloopSm90TmaGmmaWarpSpecializedILi2ENS5_IJNS4_1CILi1EEESB_SB_EEENS1_32KernelTmaWarpSpecializedPingpongEEENS5_IJNSA_ILi64EEENSA_ILi128EEESG_EEEaNS5_IJlSB_lEEEaSI_NS4_8TiledMMAINS4_8MMA_AtomIJNS4_4SM904GMMA27MMA_64x128x32_S32S8S8_SS_TNEEEENS4_6LayoutISC_NS5_IJNSA_ILi0EEESQ_SQ_EEEEENS5_IJNS4_10UnderscoreEST_ST_EEEEENS4_13SM90_TMA_LOADENS4_14ComposedLayoutINS4_7SwizzleILi3ELi4ELi3EEENS4_18smem_ptr_flag_bitsILi8EEENSP_INS5_IJNSA_ILi8EEESG_EEENS5_IJSG_SB_EEEEEEEvNS4_8identityESW_S16_vS17_EENS_8epilogue10collective6detail29Sm90TmaWarpSpecializedAdapterINS1A_15DefaultEpilogueIaSI_SI_NS19_6thread17LinearCombinationIaLi1EiiLNS1E_9ScaleType4KindE0ELNS_15FloatRoundStyleE2EaEENS1_15EpilogueDefaultEEEEEvvEEEEvNT_6ParamsE,"ax",@progbits
	.align	128
.text._ZN7cutlass13device_kernelINS_4gemm6kernel13GemmUniversalIN4cute5tupleIJiiiiEEENS1_10collective13CollectiveMmaINS1_34MainloopSm90TmaGmmaWarpSpecializedILi2ENS5_IJNS4_1CILi1EEESB_SB_EEENS1_32KernelTmaWarpSpecializedPingpongEEENS5_IJNSA_ILi64EEENSA_ILi128EEESG_EEEaNS5_IJlSB_lEEEaSI_NS4_8TiledMMAINS4_8MMA_AtomIJNS4_4SM904GMMA27MMA_64x128x32_S32S8S8_SS_TNEEEENS4_6LayoutISC_NS5_IJNSA_ILi0EEESQ_SQ_EEEEENS5_IJNS4_10UnderscoreEST_ST_EEEEENS4_13SM90_TMA_LOADENS4_14ComposedLayoutINS4_7SwizzleILi3ELi4ELi3EEENS4_18smem_ptr_flag_bitsILi8EEENSP_INS5_IJNSA_ILi8EEESG_EEENS5_IJSG_SB_EEEEEEEvNS4_8identityESW_S16_vS17_EENS_8epilogue10collective6detail29Sm90TmaWarpSpecializedAdapterINS1A_15DefaultEpilogueIaSI_SI_NS19_6thread17LinearCombinationIaLi1EiiLNS1E_9ScaleType4KindE0ELNS_15FloatRoundStyleE2EaEENS1_15EpilogueDefaultEEEEEvvEEEEvNT_6ParamsE:
        .type           _ZN7cutlass13device_kernelINS_4gemm6kernel13GemmUniversalIN4cute5tupleIJiiiiEEENS1_10collective13CollectiveMmaINS1_34MainloopSm90TmaGmmaWarpSpecializedILi2ENS5_IJNS4_1CILi1EEESB_SB_EEENS1_32KernelTmaWarpSpecializedPingpongEEENS5_IJNSA_ILi64EEENSA_ILi128EEESG_EEEaNS5_IJlSB_lEEEaSI_NS4_8TiledMMAINS4_8MMA_AtomIJNS4_4SM904GMMA27MMA_64x128x32_S32S8S8_SS_TNEEEENS4_6LayoutISC_NS5_IJNSA_ILi0EEESQ_SQ_EEEEENS5_IJNS4_10UnderscoreEST_ST_EEEEENS4_13SM90_TMA_LOADENS4_14ComposedLayoutINS4_7SwizzleILi3ELi4ELi3EEENS4_18smem_ptr_flag_bitsILi8EEENSP_INS5_IJNSA_ILi8EEESG_EEENS5_IJSG_SB_EEEEEEEvNS4_8identityESW_S16_vS17_EENS_8epilogue10collective6detail29Sm90TmaWarpSpecializedAdapterINS1A_15DefaultEpilogueIaSI_SI_NS19_6thread17LinearCombinationIaLi1EiiLNS1E_9ScaleType4KindE0ELNS_15FloatRoundStyleE2EaEENS1_15EpilogueDefaultEEEEEvvEEEEvNT_6ParamsE,@function
        .size           _ZN7cutlass13device_kernelINS_4gemm6kernel13GemmUniversalIN4cute5tupleIJiiiiEEENS1_10collective13CollectiveMmaINS1_34MainloopSm90TmaGmmaWarpSpecializedILi2ENS5_IJNS4_1CILi1EEESB_SB_EEENS1_32KernelTmaWarpSpecializedPingpongEEENS5_IJNSA_ILi64EEENSA_ILi128EEESG_EEEaNS5_IJlSB_lEEEaSI_NS4_8TiledMMAINS4_8MMA_AtomIJNS4_4SM904GMMA27MMA_64x128x32_S32S8S8_SS_TNEEEENS4_6LayoutISC_NS5_IJNSA_ILi0EEESQ_SQ_EEEEENS5_IJNS4_10UnderscoreEST_ST_EEEEENS4_13SM90_TMA_LOADENS4_14ComposedLayoutINS4_7SwizzleILi3ELi4ELi3EEENS4_18smem_ptr_flag_bitsILi8EEENSP_INS5_IJNSA_ILi8EEESG_EEENS5_IJSG_SB_EEEEEEEvNS4_8identityESW_S16_vS17_EENS_8epilogue10collective6detail29Sm90TmaWarpSpecializedAdapterINS1A_15DefaultEpilogueIaSI_SI_NS19_6thread17LinearCombinationIaLi1EiiLNS1E_9ScaleType4KindE0ELNS_15FloatRoundStyleE2EaEENS1_15EpilogueDefaultEEEEEvvEEEEvNT_6ParamsE,(.L_x_196 - _ZN7cutlass13device_kernelINS_4gemm6kernel13GemmUniversalIN4cute5tupleIJiiiiEEENS1_10collective13CollectiveMmaINS1_34MainloopSm90TmaGmmaWarpSpecializedILi2ENS5_IJNS4_1CILi1EEESB_SB_EEENS1_32KernelTmaWarpSpecializedPingpongEEENS5_IJNSA_ILi64EEENSA_ILi128EEESG_EEEaNS5_IJlSB_lEEEaSI_NS4_8TiledMMAINS4_8MMA_AtomIJNS4_4SM904GMMA27MMA_64x128x32_S32S8S8_SS_TNEEEENS4_6LayoutISC_NS5_IJNSA_ILi0EEESQ_SQ_EEEEENS5_IJNS4_10UnderscoreEST_ST_EEEEENS4_13SM90_TMA_LOADENS4_14ComposedLayoutINS4_7SwizzleILi3ELi4ELi3EEENS4_18smem_ptr_flag_bitsILi8EEENSP_INS5_IJNSA_ILi8EEESG_EEENS5_IJSG_SB_EEEEEEEvNS4_8identityESW_S16_vS17_EENS_8epilogue10collective6detail29Sm90TmaWarpSpecializedAdapterINS1A_15DefaultEpilogueIaSI_SI_NS19_6thread17LinearCombinationIaLi1EiiLNS1E_9ScaleType4KindE0ELNS_15FloatRoundStyleE2EaEENS1_15EpilogueDefaultEEEEEvvEEEEvNT_6ParamsE)
        .other          _ZN7cutlass13device_kernelINS_4gemm6kernel13GemmUniversalIN4cute5tupleIJiiiiEEENS1_10collective13CollectiveMmaINS1_34MainloopSm90TmaGmmaWarpSpecializedILi2ENS5_IJNS4_1CILi1EEESB_SB_EEENS1_32KernelTmaWarpSpecializedPingpongEEENS5_IJNSA_ILi64EEENSA_ILi128EEESG_EEEaNS5_IJlSB_lEEEaSI_NS4_8TiledMMAINS4_8MMA_AtomIJNS4_4SM904GMMA27MMA_64x128x32_S32S8S8_SS_TNEEEENS4_6LayoutISC_NS5_IJNSA_ILi0EEESQ_SQ_EEEEENS5_IJNS4_10UnderscoreEST_ST_EEEEENS4_13SM90_TMA_LOADENS4_14ComposedLayoutINS4_7SwizzleILi3ELi4ELi3EEENS4_18smem_ptr_flag_bitsILi8EEENSP_INS5_IJNSA_ILi8EEESG_EEENS5_IJSG_SB_EEEEEEEvNS4_8identityESW_S16_vS17_EENS_8epilogue10collective6detail29Sm90TmaWarpSpecializedAdapterINS1A_15DefaultEpilogueIaSI_SI_NS19_6thread17LinearCombinationIaLi1EiiLNS1E_9ScaleType4KindE0ELNS_15FloatRoundStyleE2EaEENS1_15EpilogueDefaultEEEEEvvEEEEvNT_6ParamsE,@"STO_CUDA_ENTRY STV_DEFAULT"
_ZN7cutlass13device_kernelINS_4gemm6kernel13GemmUniversalIN4cute5tupleIJiiiiEEENS1_10collective13CollectiveMmaINS1_34MainloopSm90TmaGmmaWarpSpecializedILi2ENS5_IJNS4_1CILi1EEESB_SB_EEENS1_32KernelTmaWarpSpecializedPingpongEEENS5_IJNSA_ILi64EEENSA_ILi128EEESG_EEEaNS5_IJlSB_lEEEaSI_NS4_8TiledMMAINS4_8MMA_AtomIJNS4_4SM904GMMA27MMA_64x128x32_S32S8S8_SS_TNEEEENS4_6LayoutISC_NS5_IJNSA_ILi0EEESQ_SQ_EEEEENS5_IJNS4_10UnderscoreEST_ST_EEEEENS4_13SM90_TMA_LOADENS4_14ComposedLayoutINS4_7SwizzleILi3ELi4ELi3EEENS4_18smem_ptr_flag_bitsILi8EEENSP_INS5_IJNSA_ILi8EEESG_EEENS5_IJSG_SB_EEEEEEEvNS4_8identityESW_S16_vS17_EENS_8epilogue10collective6detail29Sm90TmaWarpSpecializedAdapterINS1A_15DefaultEpilogueIaSI_SI_NS19_6thread17LinearCombinationIaLi1EiiLNS1E_9ScaleType4KindE0ELNS_15FloatRoundStyleE2EaEENS1_15EpilogueDefaultEEEEEvvEEEEvNT_6ParamsE:
[----:B------:R-:W0:Y:S01]  /*0000*/  LDC R1, c[0x0][0x28] ;  /* 0x00000a00ff017b82 */ /* 0x000e220000000800 */
[----:B------:R-:W1:Y:S01]  /*0010*/  S2R R4, SR_TID.X ;  /* 0x0000000000047919 */ /* 0x000e620000002100 */
[----:B------:R-:W-:Y:S01]  /*0020*/  ELECT P0, URZ, PT ;  /* 0x00000000003f782f */ /* 0x000fe20003800000 */
[----:B------:R-:W-:Y:S01]  /*0030*/  BSSY B0, `(.L_x_0) ;  /* 0x0000014000007945 */ /* 0x000fe20003800000 */
[----:B-1----:R-:W-:-:S05]  /*0040*/  SHF.R.U32.HI R0, RZ, 0x5, R4 ;  /* 0x00000005ff007819 */ /* 0x002fca0000011604 */
[----:B------:R-:W1:Y:S02]  /*0050*/  SHFL.IDX PT, R2, R0, RZ, 0x1f ;  /* 0x00001fff00027589 */ /* 0x000e6400000e0000 */
[----:B-1----:R-:W-:Y:S02]  /*0060*/  R2UR UR8, R2 ;  /* 0x00000000020872ca */ /* 0x002fe400000e0000 */
[----:B------:R-:W-:-:S05]  /*0070*/  SHF.R.U32.HI R2, RZ, 0x7, R4 ;  /* 0x00000007ff027819 */ /* 0x000fca0000011604 */
[----:B------:R1:W2:Y:S06]  /*0080*/  SHFL.IDX PT, R3, R2, RZ, 0x1f ;  /* 0x00001fff02037589 */ /* 0x0002ac00000e0000 */
[----:B------:R-:W-:Y:S02]  /*0090*/  USHF.R.S32.HI UR4, URZ, 0x1f, UR8 ;  /* 0x0000001f3f047899 */ /* 0x000fe40008011408 */
[----:B------:R-:W-:Y:S02]  /*00a0*/  ISETP.NE.OR P0, PT, RZ, UR8, !P0 ;  /* 0x00000008ff007c0c */ /* 0x000fe4000c705670 */
[----:B------:R-:W-:-:S04]  /*00b0*/  ULEA.HI UR4, UR4, UR8, URZ, 0x2 ;  /* 0x0000000804047291 */ /* 0x000fc8000f8f103f */
[----:B------:R-:W-:-:S04]  /*00c0*/  ULOP3.LUT UR4, UR4, 0xfffffffc, URZ, 0xc0, !UPT ;  /* 0xfffffffc04047892 */ /* 0x000fc8000f8ec03f */
[----:B------:R-:W-:-:S03]  /*00d0*/  UIADD3 UR8, UR8, -UR4, URZ ;  /* 0x8000000408087290 */ /* 0x000fc6000fffe03f */
[----:B01----:R-:W-:Y:S09]  /*00e0*/  @P0 BRA `(.L_x_1) ;  /* 0x0000000000200947 */ /* 0x003ff20003800000 */
[----:B------:R-:W-:Y:S02]  /*00f0*/  ULDC.64 UR4, c[0x0][0x198] ;  /* 0x0000660000047ab9 */ /* 0x000fe40000000a00 */
[----:B------:R-:W-:Y:S02]  /*0100*/  UIADD3 UR6, UP0, UR4, 0xf0, URZ ;  /* 0x000000f004067890 */ /* 0x000fe4000ff1e03f */
[----:B------:R-:W-:Y:S02]  /*0110*/  UIADD3 UR4, UP1, UR4, 0x1f0, URZ ;  /* 0x000001f004047890 */ /* 0x000fe4000ff3e03f */
[----:B------:R-:W-:Y:S02]  /*0120*/  UIADD3.X UR7, URZ, UR5, URZ, UP0, !UPT ;  /* 0x000000053f077290 */ /* 0x000fe400087fe43f */
[----:B------:R-:W-:-:S07]  /*0130*/  UIADD3.X UR5, URZ, UR5, URZ, UP1, !UPT ;  /* 0x000000053f057290 */ /* 0x000fce0008ffe43f */
[----:B------:R0:W-:Y:S02]  /*0140*/  UTMACCTL.PF [UR6] ;  /* 0x00000000060079b9 */ /* 0x0001e40008040000 */
[----:B------:R0:W-:Y:S02]  /*0150*/  UTMACCTL.PF [UR4] ;  /* 0x00000000040079b9 */ /* 0x0001e40008040000 */
[----:B0-----:R-:W-:Y:S01]  /*0160*/  NOP ;  /* 0x0000000000007918 */ /* 0x001fe20000000000 */
.L_x_1:
[----:B------:R-:W-:Y:S05]  /*0170*/  BSYNC B0 ;  /* 0x0000000000007941 */ /* 0x000fea0003800000 */
.L_x_0:
[----:B------:R-:W0:Y:S01]  /*0180*/  SHFL.IDX PT, R5, R0, RZ, 0x1f ;  /* 0x00001fff00057589 */ /* 0x000e2200000e0000 */
[----:B--2---:R-:W-:Y:S01]  /*0190*/  R2UR UR15, R3 ;  /* 0x00000000030f72ca */ /* 0x004fe200000e0000 */
[----:B------:R-:W-:-:S04]  /*01a0*/  UISETP.NE.AND UP0, UPT, UR8, 0x3, UPT ;  /* 0x000000030800788c */ /* 0x000fc8000bf05270 */
[----:B------:R-:W-:-:S08]  /*01b0*/  UISETP.EQ.OR UP0, UPT, UR8, URZ, !UP0 ;  /* 0x0000003f0800728c */ /* 0x000fd0000c702670 */
[----:B------:R-:W-:Y:S02]  /*01c0*/  UIADD3 UR18, UR15, -0x1, URZ ;  /* 0xffffffff0f127890 */ /* 0x000fe4000fffe03f */
[----:B------:R-:W-:Y:S02]  /*01d0*/  UISETP.EQ.AND UP0, UPT, UR15, URZ, UP0 ;  /* 0x0000003f0f00728c */ /* 0x000fe40008702270 */
[----:B------:R-:W-:Y:S02]  /*01e0*/  UISETP.GE.U32.AND UP1, UPT, UR18, 0x2, UPT ;  /* 0x000000021200788c */ /* 0x000fe4000bf26070 */
[----:B------:R-:W-:Y:S01]  /*01f0*/  USEL UR36, URZ, 0x1, !UP0 ;  /* 0x000000013f247887 */ /* 0x000fe2000c000000 */
[----:B0-----:R-:W-:-:S03]  /*0200*/  ISETP.NE.AND P0, PT, R5, RZ, PT ;  /* 0x000000ff0500720c */ /* 0x001fc60003f05270 */
[----:B------:R-:W-:-:S10]  /*0210*/  USEL UR36, UR36, 0x2, UP1 ;  /* 0x0000000224247887 */ /* 0x000fd40008800000 */
[----:B------:R-:W-:Y:S05]  /*0220*/  @P0 BRA `(.L_x_2) ;  /* 0x0000000000480947 */ /* 0x000fea0003800000 */
[----:B------:R-:W0:Y:S01]  /*0230*/  S2UR UR9, SR_CgaCtaId ;  /* 0x00000000000979c3 */ /* 0x000e220000008800 */
[----:B------:R-:W-:Y:S01]  /*0240*/  UMOV UR4, 0x400 ;  /* 0x0000040000047882 */ /* 0x000fe20000000000 */
[----:B------:R-:W-:Y:S01]  /*0250*/  UMOV UR5, 0x1 ;  /* 0x0000000100057882 */ /* 0x000fe20000000000 */
[----:B------:R-:W-:Y:S01]  /*0260*/  UMOV UR6, 0x80 ;  /* 0x0000008000067882 */ /* 0x000fe20000000000 */
[----:B------:R-:W-:Y:S01]  /*0270*/  ELECT P0, URZ, PT ;  /* 0x00000000003f782f */ /* 0x000fe20003800000 */
[----:B------:R-:W-:-:S04]  /*0280*/  UIADD3 UR6, -UR6, 0x100000, URZ ;  /* 0x0010000006067890 */ /* 0x000fc8000fffe13f */
[----:B------:R-:W-:Y:S02]  /*0290*/  USHF.L.U32 UR7, UR6, 0xb, URZ ;  /* 0x0000000b06077899 */ /* 0x000fe4000800063f */
[----:B------:R-:W-:Y:S02]  /*02a0*/  USHF.L.U32 UR6, UR6, 0x1, URZ ;  /* 0x0000000106067899 */ /* 0x000fe4000800063f */
[----:B0-----:R-:W-:Y:S02]  /*02b0*/  ULEA UR9, UR9, UR4, 0x18 ;  /* 0x0000000409097291 */ /* 0x001fe4000f8ec03f */
[----:B------:R-:W-:-:S04]  /*02c0*/  UIADD3 UR4, -UR5, 0x100000, URZ ;  /* 0x0010000005047890 */ /* 0x000fc8000fffe13f */
[----:B------:R-:W-:Y:S02]  /*02d0*/  USHF.L.U32 UR5, UR4, 0xb, URZ ;  /* 0x0000000b04057899 */ /* 0x000fe4000800063f */
[----:B------:R-:W-:Y:S01]  /*02e0*/  USHF.L.U32 UR4, UR4, 0x1, URZ ;  /* 0x0000000104047899 */ /* 0x000fe2000800063f */
[----:B------:R-:W0:Y:S11]  /*02f0*/  FENCE.VIEW.ASYNC.S ;  /* 0x00000000000073c6 */ /* 0x000e360000000000 */
[----:B0-----:R0:W1:Y:S01]  /*0300*/  SYNCS.EXCH.64 URZ, [UR9], UR4 ;  /* 0x00000004093f75b2 */ /* 0x0010620008000100 */
[----:B------:R0:W2:Y:S01]  /*0310*/  SYNCS.EXCH.64 URZ, [UR9+0x10], UR6 ;  /* 0x00001006093f75b2 */ /* 0x0000a20008000100 */
[----:B------:R0:W3:Y:S01]  /*0320*/  SYNCS.EXCH.64 URZ, [UR9+0x8], UR4 ;  /* 0x00000804093f75b2 */ /* 0x0000e20008000100 */
[----:B------:R0:W4:Y:S01]  /*0330*/  SYNCS.EXCH.64 URZ, [UR9+0x18], UR6 ;  /* 0x00001806093f75b2 */ /* 0x0001220008000100 */
[----:B------:R-:W-:Y:S01]  /*0340*/  NOP ;  /* 0x0000000000007918 */ /* 0x000fe20000000000 */
.L_x_2:
[----:B------:R-:W5:Y:S01]  /*0350*/  SHFL.IDX PT, R5, R0, RZ, 0x1f ;  /* 0x00001fff00057589 */ /* 0x000f6200000e0000 */
[----:B------:R-:W-:Y:S01]  /*0360*/  ELECT P0, URZ, PT ;  /* 0x00000000003f782f */ /* 0x000fe20003800000 */
[----:B------:R-:W-:Y:S01]  /*0370*/  NOP ;  /* 0x0000000000007918 */ /* 0x000fe20000000000 */
[----:B------:R-:W-:Y:S01]  /*0380*/  ELECT P1, URZ, PT ;  /* 0x00000000003f782f */ /* 0x000fe20003820000 */
[----:B------:R-:W1:Y:S01]  /*0390*/  SHFL.IDX PT, R3, R0, RZ, 0x1f ;  /* 0x00001fff00037589 */ /* 0x000e6200000e0000 */
[----:B0-----:R-:W-:Y:S01]  /*03a0*/  UMOV UR4, 0x20 ;  /* 0x0000002000047882 */ /* 0x001fe20000000000 */
[----:B------:R-:W-:Y:S01]  /*03b0*/  UMOV UR12, 0x80 ;  /* 0x00000080000c7882 */ /* 0x000fe20000000000 */
[----:B------:R-:W-:Y:S01]  /*03c0*/  NOP ;  /* 0x0000000000007918 */ /* 0x000fe20000000000 */
[----:B------:R0:W0:Y:S01]  /*03d0*/  SHFL.IDX PT, R93, R2, RZ, 0x1f ;  /* 0x00001fff025d7589 */ /* 0x00002200000e0000 */
[----:B------:R-:W-:Y:S01]  /*03e0*/  ULDC.64 UR52, c[0x0][0x208] ;  /* 0x0000820000347ab9 */ /* 0x000fe20000000a00 */
[----:B-----5:R-:W-:-:S02]  /*03f0*/  ISETP.NE.OR P0, PT, R5, RZ, !P0 ;  /* 0x000000ff0500720c */ /* 0x020fc40004705670 */
[----:B-1----:R-:W-:Y:S02]  /*0400*/  ISETP.NE.OR P1, PT, R3, RZ, !P1 ;  /* 0x000000ff0300720c */ /* 0x002fe40004f25670 */
[----:B------:R-:W-:-:S04]  /*0410*/  SHF.R.S32.HI R3, RZ, 0x1f, R4 ;  /* 0x0000001fff037819 */ /* 0x000fc80000011404 */
[----:B------:R-:W-:-:S05]  /*0420*/  LEA.HI R3, R3, R4, RZ, 0x7 ;  /* 0x0000000403037211 */ /* 0x000fca00078f38ff */
[----:B------:R-:W-:Y:S01]  /*0430*/  VOTEU.ALL UP0, P0 ;  /* 0x00000000003f7886 */ /* 0x000fe20000000000 */
[----:B------:R-:W-:Y:S01]  /*0440*/  LOP3.LUT R3, R3, 0xffffff80, RZ, 0xc0, !PT ;  /* 0xffffff8003037812 */ /* 0x000fe200078ec0ff */
[----:B------:R-:W-:-:S03]  /*0450*/  VOTEU.ALL UP1, P1 ;  /* 0x00000000003f7886 */ /* 0x000fc60000820000 */
[----:B------:R-:W1:Y:S01]  /*0460*/  @!UP0 S2UR UR7, SR_CgaCtaId ;  /* 0x00000000000789c3 */ /* 0x000e620000008800 */
[----:B------:R-:W-:Y:S01]  /*0470*/  @!UP0 UMOV UR6, 0x400 ;  /* 0x0000040000068882 */ /* 0x000fe20000000000 */
[----:B------:R-:W-:-:S04]  /*0480*/  @!UP0 UIADD3 UR4, -UR4, 0x100000, URZ ;  /* 0x0010000004048890 */ /* 0x000fc8000fffe13f */
[----:B------:R-:W-:Y:S02]  /*0490*/  @!UP0 USHF.L.U32 UR5, UR4, 0xb, URZ ;  /* 0x0000000b04058899 */ /* 0x000fe4000800063f */
[----:B------:R-:W-:Y:S01]  /*04a0*/  @!UP0 USHF.L.U32 UR4, UR4, 0x1, URZ ;  /* 0x0000000104048899 */ /* 0x000fe2000800063f */
[----:B------:R-:W-:Y:S01]  /*04b0*/  IMAD.IADD R3, R4, 0x1, -R3 ;  /* 0x0000000104037824 */ /* 0x000fe200078e0a03 */
[----:B------:R-:W-:Y:S01]  /*04c0*/  @!UP1 UMOV UR10, 0x400 ;  /* 0x00000400000a9882 */ /* 0x000fe20000000000 */
[----:B------:R-:W-:Y:S01]  /*04d0*/  VOTEU.ALL UP2, P1 ;  /* 0x00000000003f7886 */ /* 0x000fe20000840000 */
[----:B------:R-:W-:Y:S01]  /*04e0*/  VOTEU.ALL UP3, P1 ;  /* 0x00000000003f7886 */ /* 0x000fe20000860000 */
[----:B------:R-:W-:Y:S01]  /*04f0*/  VOTEU.ALL UP4, P1 ;  /* 0x00000000003f7886 */ /* 0x000fe20000880000 */
[----:B------:R-:W5:Y:S01]  /*0500*/  @!UP1 S2UR UR11, SR_CgaCtaId ;  /* 0x00000000000b99c3 */ /* 0x000f620000008800 */
[----:B------:R-:W-:Y:S01]  /*0510*/  VOTEU.ALL UP5, P1 ;  /* 0x00000000003f7886 */ /* 0x000fe200008a0000 */
[----:B------:R-:W-:Y:S01]  /*0520*/  ISETP.NE.AND P1, PT, RZ, UR15, PT ;  /* 0x0000000fff007c0c */ /* 0x000fe2000bf25270 */
[----:B-1----:R-:W-:-:S02]  /*0530*/  @!UP0 ULEA UR9, UR7, UR6, 0x18 ;  /* 0x0000000607098291 */ /* 0x002fc4000f8ec03f */
[----:B------:R-:W-:-:S04]  /*0540*/  @!UP1 UIADD3 UR6, -UR12, 0x100000, URZ ;  /* 0x001000000c069890 */ /* 0x000fc8000fffe13f */
[----:B------:R-:W-:Y:S02]  /*0550*/  @!UP1 USHF.L.U32 UR7, UR6, 0xb, URZ ;  /* 0x0000000b06079899 */ /* 0x000fe4000800063f */
[----:B------:R-:W-:Y:S01]  /*0560*/  @!UP1 USHF.L.U32 UR6, UR6, 0x1, URZ ;  /* 0x0000000106069899 */ /* 0x000fe2000800063f */
[----:B------:R-:W-:Y:S01]  /*0570*/  VOTEU.ALL UP0, P0 ;  /* 0x00000000003f7886 */ /* 0x000fe20000000000 */
[----:B-----5:R-:W-:Y:S01]  /*0580*/  @!UP1 ULEA UR10, UR11, UR10, 0x18 ;  /* 0x0000000a0b0a9291 */ /* 0x020fe2000f8ec03f */
[----:B------:R-:W-:Y:S01]  /*0590*/  VOTEU.ALL UP1, P0 ;  /* 0x00000000003f7886 */ /* 0x000fe20000020000 */
[----:B------:R-:W1:Y:S02]  /*05a0*/  FENCE.VIEW.ASYNC.S ;  /* 0x00000000000073c6 */ /* 0x000e640000000000 */
[----:B-1----:R-:W2:Y:S02]  /*05b0*/  @!UP0 SYNCS.EXCH.64 URZ, [UR9+0x50], UR4 ;  /* 0x00005004093f85b2 */ /* 0x002ea40008000100 */
[----:B------:R1:W2:Y:S01]  /*05c0*/  @!UP1 SYNCS.EXCH.64 URZ, [UR9+0x58], UR4 ;  /* 0x00005804093f95b2 */ /* 0x0002a20008000100 */
[----:B------:R-:W-:Y:S01]  /*05d0*/  NOP ;  /* 0x0000000000007918 */ /* 0x000fe20000000000 */
[----:B-1----:R-:W-:-:S02]  /*05e0*/  ULDC.64 UR4, c[0x0][0x598] ;  /* 0x0001660000047ab9 */ /* 0x002fc40000000a00 */
[----:B------:R-:W-:Y:S02]  /*05f0*/  ISETP.NE.U32.AND P0, PT, RZ, UR4, PT ;  /* 0x00000004ff007c0c */ /* 0x000fe4000bf05070 */
[----:B------:R1:W2:Y:S02]  /*0600*/  @!UP2 SYNCS.EXCH.64 URZ, [UR10+0x30], UR6 ;  /* 0x000030060a3fa5b2 */ /* 0x0002a40008000100 */
[----:B------:R-:W-:Y:S01]  /*0610*/  ISETP.NE.AND.EX P0, PT, RZ, UR5, PT, P0 ;  /* 0x00000005ff007c0c */ /* 0x000fe2000bf05300 */
[----:B------:R1:W2:Y:S01]  /*0620*/  @!UP3 SYNCS.EXCH.64 URZ, [UR10+0x38], UR6 ;  /* 0x000038060a3fb5b2 */ /* 0x0002a20008000100 */
[----:B------:R1:W2:Y:S01]  /*0630*/  @!UP4 SYNCS.EXCH.64 URZ, [UR10+0x40], UR6 ;  /* 0x000040060a3fc5b2 */ /* 0x0002a20008000100 */
[----:B------:R1:W2:Y:S01]  /*0640*/  @!UP5 SYNCS.EXCH.64 URZ, [UR10+0x48], UR6 ;  /* 0x000048060a3fd5b2 */ /* 0x0002a20008000100 */
[----:B------:R-:W-:Y:S01]  /*0650*/  NOP ;  /* 0x0000000000007918 */ /* 0x000fe20000000000 */
[----:B--234-:R-:W-:Y:S08]  /*0660*/  BAR.SYNC.DEFER_BLOCKING 0x0 ;  /* 0x0000000000007b1d */ /* 0x01cff00000010000 */
[----:B01----:R-:W-:Y:S05]  /*0670*/  @!P0 BRA `(.L_x_3) ;  /* 0x00000000001c8947 */ /* 0x003fea0003800000 */
[----:B------:R-:W0:Y:S02]  /*0680*/  LDC.64 R6, c[0x0][0x598] ;  /* 0x00016600ff067b82 */ /* 0x000e240000000a00 */
[----:B0-----:R-:W2:Y:S02]  /*0690*/  LDG.E.64 R6, desc[UR52][R6.64] ;  /* 0x0000003406067981 */ /* 0x001ea4000c1e1b00 */
[----:B--2---:R-:W-:-:S04]  /*06a0*/  ISETP.NE.U32.AND P0, PT, R6, RZ, PT ;  /* 0x000000ff0600720c */ /* 0x004fc80003f05070 */
[----:B------:R-:W-:-:S13]  /*06b0*/  ISETP.NE.AND.EX P0, PT, R7, RZ, PT, P0 ;  /* 0x000000ff0700720c */ /* 0x000fda0003f05300 */
[----:B------:R-:W-:Y:S05]  /*06c0*/  @!P0 BRA `(.L_x_3) ;  /* 0x0000000000088947 */ /* 0x000fea0003800000 */
[----:B------:R1:W5:Y:S01]  /*06d0*/  LD.E R22, desc[UR52][R6.64] ;  /* 0x0000003406167980 */ /* 0x000362000c101900 */
[----:B------:R-:W-:Y:S05]  /*06e0*/  BRA `(.L_x_4) ;  /* 0x0000000000247947 */ /* 0x000fea0003800000 */
.L_x_3:
[----:B------:R-:W-:Y:S02]  /*06f0*/  ULDC.64 UR4, c[0x0][0x588] ;  /* 0x0001620000047ab9 */ /* 0x000fe40000000a00 */
[----:B------:R-:W-:-:S04]  /*0700*/  ISETP.NE.U32.AND P0, PT, RZ, UR4, PT ;  /* 0x00000004ff007c0c */ /* 0x000fc8000bf05070 */
[----:B------:R-:W-:-:S13]  /*0710*/  ISETP.NE.AND.EX P0, PT, RZ, UR5, PT, P0 ;  /* 0x00000005ff007c0c */ /* 0x000fda000bf05300 */
[----:B------:R-:W-:Y:S05]  /*0720*/  @!P0 BRA `(.L_x_5) ;  /* 0x00000000000c8947 */ /* 0x000fea0003800000 */
[----:B------:R-:W0:Y:S02]  /*0730*/  LDC.64 R22, c[0x0][0x588] ;  /* 0x00016200ff167b82 */ /* 0x000e240000000a00 */
[----:B0-----:R0:W5:Y:S01]  /*0740*/  LDG.E R22, desc[UR52][R22.64] ;  /* 0x0000003416167981 */ /* 0x001162000c1e1900 */
[----:B------:R-:W-:Y:S05]  /*0750*/  BRA `(.L_x_4) ;  /* 0x0000000000087947 */ /* 0x000fea0003800000 */
.L_x_5:
[----:B------:R-:W-:Y:S02]  /*0760*/  ULDC UR4, c[0x0][0x580] ;  /* 0x0001600000047ab9 */ /* 0x000fe40000000800 */
[----:B------:R-:W-:-:S07]  /*0770*/  IMAD.U32 R22, RZ, RZ, UR4 ;  /* 0x00000004ff167e24 */ /* 0x000fce000f8e00ff */
.L_x_4:
[----:B------:R-:W-:Y:S02]  /*0780*/  ULDC.64 UR4, c[0x0][0x5a0] ;  /* 0x0001680000047ab9 */ /* 0x000fe40000000a00 */
[----:B------:R-:W-:-:S04]  /*0790*/  ISETP.NE.U32.AND P0, PT, RZ, UR4, PT ;  /* 0x00000004ff007c0c */ /* 0x000fc8000bf05070 */
[----:B------:R-:W-:-:S13]  /*07a0*/  ISETP.NE.AND.EX P0, PT, RZ, UR5, PT, P0 ;  /* 0x00000005ff007c0c */ /* 0x000fda000bf05300 */
[----:B------:R-:W-:Y:S05]  /*07b0*/  @!P0 BRA `(.L_x_6) ;  /* 0x00000000001c8947 */ /* 0x000fea0003800000 */
[----:B-1----:R-:W1:Y:S02]  /*07c0*/  LDC.64 R6, c[0x0][0x5a0] ;  /* 0x00016800ff067b82 */ /* 0x002e640000000a00 */
[----:B-1----:R-:W2:Y:S02]  /*07d0*/  LDG.E.64 R6, desc[UR52][R6.64] ;  /* 0x0000003406067981 */ /* 0x002ea4000c1e1b00 */
[----:B--2---:R-:W-:-:S04]  /*07e0*/  ISETP.NE.U32.AND P0, PT, R6, RZ, PT ;  /* 0x000000ff0600720c */ /* 0x004fc80003f05070 */
[----:B------:R-:W-:-:S13]  /*07f0*/  ISETP.NE.AND.EX P0, PT, R7, RZ, PT, P0 ;  /* 0x000000ff0700720c */ /* 0x000fda0003f05300 */
[----:B------:R-:W-:Y:S05]  /*0800*/  @!P0 BRA `(.L_x_6) ;  /* 0x0000000000088947 */ /* 0x000fea0003800000 */
[----:B0-----:R2:W5:Y:S01]  /*0810*/  LD.E R23, desc[UR52][R6.64] ;  /* 0x0000003406177980 */ /* 0x001562000c101900 */
[----:B------:R-:W-:Y:S05]  /*0820*/  BRA `(.L_x_7) ;  /* 0x0000000000247947 */ /* 0x000fea0003800000 */
.L_x_6:
[----:B------:R-:W-:Y:S02]  /*0830*/  ULDC.64 UR4, c[0x0][0x590] ;  /* 0x0001640000047ab9 */ /* 0x000fe40000000a00 */
[----:B------:R-:W-:-:S04]  /*0840*/  ISETP.NE.U32.AND P0, PT, RZ, UR4, PT ;  /* 0x00000004ff007c0c */ /* 0x000fc8000bf05070 */
[----:B------:R-:W-:-:S13]  /*0850*/  ISETP.NE.AND.EX P0, PT, RZ, UR5, PT, P0 ;  /* 0x00000005ff007c0c */ /* 0x000fda000bf05300 */
[----:B------:R-:W-:Y:S05]  /*0860*/  @!P0 BRA `(.L_x_8) ;  /* 0x00000000000c8947 */ /* 0x000fea0003800000 */
[----:B-1----:R-:W0:Y:S02]  /*0870*/  LDC.64 R6, c[0x0][0x590] ;  /* 0x00016400ff067b82 */ /* 0x002e240000000a00 */
[----:B0-----:R0:W5:Y:S01]  /*0880*/  LDG.E R23, desc[UR52][R6.64] ;  /* 0x0000003406177981 */ /* 0x001162000c1e1900 */
[----:B------:R-:W-:Y:S05]  /*0890*/  BRA `(.L_x_7) ;  /* 0x0000000000087947 */ /* 0x000fea0003800000 */
.L_x_8:
[----:B------:R-:W-:Y:S02]  /*08a0*/  ULDC UR4, c[0x0][0x584] ;  /* 0x0001610000047ab9 */ /* 0x000fe40000000800 */
[----:B0-----:R-:W-:-:S07]  /*08b0*/  IMAD.U32 R23, RZ, RZ, UR4 ;  /* 0x00000004ff177e24 */ /* 0x001fce000f8e00ff */
.L_x_7:
[----:B------:R-:W3:Y:S01]  /*08c0*/  S2UR UR10, SR_CTAID.Y ;  /* 0x00000000000a79c3 */ /* 0x000ee20000002600 */
[----:B------:R-:W-:Y:S01]  /*08d0*/  ULDC UR5, c[0x0][0x65c] ;  /* 0x0001970000057ab9 */ /* 0x000fe20000000800 */
[----:B------:R-:W-:Y:S01]  /*08e0*/  UISETP.NE.AND UP0, UPT, UR15, 0x2, UPT ;  /* 0x000000020f00788c */ /* 0x000fe2000bf05270 */
[----:B------:R-:W-:Y:S01]  /*08f0*/  IMAD.MOV.U32 R19, RZ, RZ, -0x1 ;  /* 0xffffffffff137424 */ /* 0x000fe200078e00ff */
[----:B------:R-:W-:Y:S01]  /*0900*/  UISETP.NE.AND UP2, UPT, UR5, 0x1, UPT ;  /* 0x000000010500788c */ /* 0x000fe2000bf45270 */
[----:B------:R-:W-:Y:S02]  /*0910*/  IMAD.MOV.U32 R18, RZ, RZ, -0x1 ;  /* 0xffffffffff127424 */ /* 0x000fe400078e00ff */
[----:B------:R-:W-:Y:S01]  /*0920*/  IMAD.MOV.U32 R2, RZ, RZ, -0x1 ;  /* 0xffffffffff027424 */ /* 0x000fe200078e00ff */
[----:B------:R-:W4:Y:S01]  /*0930*/  S2UR UR4, SR_CTAID.X ;  /* 0x00000000000479c3 */ /* 0x000f220000002500 */
[----:B------:R-:W-:-:S06]  /*0940*/  UP2UR UR38, UPR, URZ, 0x4 ;  /* 0x000000043f267883 */ /* 0x000fcc0008000000 */
[----:B------:R-:W-:Y:S01]  /*0950*/  @UP2 ULDC UR12, c[0x0][0x10] ;  /* 0x00000400000c2ab9 */ /* 0x000fe20000000800 */
[----:B------:R-:W-:Y:S01]  /*0960*/  @UP2 UMOV UR7, URZ ;  /* 0x0000003f00072c82 */ /* 0x000fe20008000000 */
[----:B------:R-:W-:Y:S01]  /*0970*/  @UP2 UMOV UR5, URZ ;  /* 0x0000003f00052c82 */ /* 0x000fe20008000000 */
[----:B012---:R-:W0:Y:S01]  /*0980*/  LDC.64 R6, c[0x0][0x650] ;  /* 0x00019400ff067b82 */ /* 0x007e220000000a00 */
[----:B---3--:R-:W-:Y:S02]  /*0990*/  @UP2 UMOV UR9, UR10 ;  /* 0x0000000a00092c82 */ /* 0x008fe40008000000 */
[----:B------:R-:W-:Y:S01]  /*09a0*/  @UP2 UMOV UR6, UR9 ;  /* 0x0000000900062c82 */ /* 0x000fe20008000000 */
[----:B------:R-:W-:Y:S01]  /*09b0*/  @!UP2 UMOV UR9, UR10 ;  /* 0x0000000a0009ac82 */ /* 0x000fe20008000000 */
[----:B----4-:R-:W-:-:S03]  /*09c0*/  @UP2 UIMAD.WIDE.U32 UR12, UR4, UR12, UR6 ;  /* 0x0000000c040c22a5 */ /* 0x010fc6000f8e0006 */
[----:B------:R-:W-:Y:S01]  /*09d0*/  @!UP2 ULDC UR6, c[0x0][0xc] ;  /* 0x000003000006aab9 */ /* 0x000fe20000000800 */
[----:B------:R-:W-:Y:S01]  /*09e0*/  @UP2 UIADD3 UR14, UR13, UR5, URZ ;  /* 0x000000050d0e2290 */ /* 0x000fe2000fffe03f */
[----:B------:R-:W-:Y:S02]  /*09f0*/  ULDC UR10, c[0x0][0xc] ;  /* 0x00000300000a7ab9 */ /* 0x000fe40000000800 */
[----:B------:R-:W-:Y:S01]  /*0a00*/  UMOV UR5, URZ ;  /* 0x0000003f00057c82 */ /* 0x000fe20008000000 */
[----:B------:R-:W-:Y:S01]  /*0a10*/  ULDC UR11, c[0x0][0x10] ;  /* 0x00000400000b7ab9 */ /* 0x000fe20000000800 */
[----:B------:R-:W-:Y:S02]  /*0a20*/  @!UP2 UIMAD.WIDE.U32 UR6, UR6, UR9, UR4 ;  /* 0x000000090606a2a5 */ /* 0x000fe4000f8e0004 */
[----:B------:R-:W-:Y:S01]  /*0a30*/  UIMAD.WIDE.U32 UR10, UR10, UR11, URZ ;  /* 0x0000000b0a0a72a5 */ /* 0x000fe2000f8e003f */
[----:B------:R-:W-:-:S03]  /*0a40*/  ULDC UR13, c[0x0][0x14] ;  /* 0x00000500000d7ab9 */ /* 0x000fc60000000800 */
[----:B------:R-:W-:Y:S02]  /*0a50*/  UIMAD.WIDE.U32 UR50, UR10, UR13, URZ ;  /* 0x0000000d0a3272a5 */ /* 0x000fe4000f8e003f */
[----:B------:R-:W-:Y:S01]  /*0a60*/  UIMAD UR37, UR11, UR13, URZ ;  /* 0x0000000d0b2572a4 */ /* 0x000fe2000f8e023f */
[----:B------:R-:W-:Y:S01]  /*0a70*/  @!UP2 UMOV UR12, UR6 ;  /* 0x00000006000cac82 */ /* 0x000fe20008000000 */
[----:B------:R-:W-:Y:S02]  /*0a80*/  @!UP2 UMOV UR14, UR7 ;  /* 0x00000007000eac82 */ /* 0x000fe40008000000 */
[----:B------:R-:W-:Y:S02]  /*0a90*/  UIADD3 UR37, UR51, UR37, URZ ;  /* 0x0000002533257290 */ /* 0x000fe4000fffe03f */
[----:B------:R-:W-:-:S04]  /*0aa0*/  UIADD3 UR6, UP1, UR12, UR50, URZ ;  /* 0x000000320c067290 */ /* 0x000fc8000ff3e03f */
[----:B------:R-:W-:Y:S02]  /*0ab0*/  UIADD3.X UR7, UR14, UR37, URZ, UP1, !UPT ;  /* 0x000000250e077290 */ /* 0x000fe40008ffe43f */
[----:B------:R-:W-:Y:S02]  /*0ac0*/  USEL UR6, UR6, UR12, !UP0 ;  /* 0x0000000c06067287 */ /* 0x000fe4000c000000 */
[----:B------:R-:W-:-:S04]  /*0ad0*/  USEL UR7, UR7, UR14, !UP0 ;  /* 0x0000000e07077287 */ /* 0x000fc8000c000000 */
[----:B0-----:R-:W-:Y:S01]  /*0ae0*/  ISETP.LE.U32.AND P0, PT, R6, UR6, PT ;  /* 0x0000000606007c0c */ /* 0x001fe2000bf03070 */
[----:B------:R-:W-:Y:S02]  /*0af0*/  IMAD.U32 R16, RZ, RZ, UR6 ;  /* 0x00000006ff107e24 */ /* 0x000fe4000f8e00ff */
[----:B------:R-:W-:Y:S02]  /*0b00*/  IMAD.U32 R0, RZ, RZ, UR7 ;  /* 0x00000007ff007e24 */ /* 0x000fe4000f8e00ff */
[----:B------:R-:W-:-:S03]  /*0b10*/  IMAD.U32 R17, RZ, RZ, UR7 ;  /* 0x00000007ff117e24 */ /* 0x000fc6000f8e00ff */
[----:B------:R-:W-:Y:S02]  /*0b20*/  ISETP.GE.U32.AND.EX P0, PT, R0, R7, PT, P0 ;  /* 0x000000070000720c */ /* 0x000fe40003f06100 */
[----:B------:R-:W-:-:S11]  /*0b30*/  PRMT R0, RZ, 0x7610, R0 ;  /* 0x00007610ff007816 */ /* 0x000fd60000000000 */
[----:B------:R-:W-:Y:S05]  /*0b40*/  @P0 BRA `(.L_x_9) ;  /* 0x00000004008c0947 */ /* 0x000fea0003800000 */
[----:B------:R-:W-:Y:S01]  /*0b50*/  I2FP.F32.U32 R0, UR4 ;  /* 0x0000000400007c45 */ /* 0x000fe20008201000 */
[----:B------:R-:W-:Y:S01]  /*0b60*/  ULDC.64 UR16, c[0x0][0x628] ;  /* 0x00018a0000107ab9 */ /* 0x000fe20000000a00 */
[----:B------:R-:W-:Y:S01]  /*0b70*/  ULDC UR6, c[0x0][0x150] ;  /* 0x0000540000067ab9 */ /* 0x000fe20000000800 */
[----:B------:R-:W-:Y:S01]  /*0b80*/  ISETP.NE.U32.AND P0, PT, RZ, UR16, PT ;  /* 0x00000010ff007c0c */ /* 0x000fe2000bf05070 */
[----:B------:R-:W-:Y:S01]  /*0b90*/  ULDC UR15, c[0x0][0x630] ;  /* 0x00018c00000f7ab9 */ /* 0x000fe20000000800 */
[----:B------:R-:W-:Y:S01]  /*0ba0*/  FMUL R0, R0, UR6 ;  /* 0x0000000600007c20 */ /* 0x000fe20008400000 */
[----:B------:R-:W-:Y:S01]  /*0bb0*/  R2UR UR19, R16 ;  /* 0x00000000101372ca */ /* 0x000fe200000e0000 */
[----:B------:R-:W-:Y:S01]  /*0bc0*/  ULDC UR21, c[0x0][0x154] ;  /* 0x0000550000157ab9 */ /* 0x000fe20000000800 */
[----:B------:R-:W-:Y:S01]  /*0bd0*/  ISETP.NE.AND.EX P0, PT, RZ, UR17, PT, P0 ;  /* 0x00000011ff007c0c */ /* 0x000fe2000bf05300 */
[----:B------:R0:W1:Y:S01]  /*0be0*/  F2I.U32.TRUNC.NTZ R2, R0 ;  /* 0x0000000000027305 */ /* 0x000062000020f000 */
[----:B------:R-:W-:-:S02]  /*0bf0*/  R2UR UR20, R17 ;  /* 0x00000000111472ca */ /* 0x000fc400000e0000 */
[----:B------:R-:W-:Y:S02]  /*0c00*/  R2UR UR6, R16 ;  /* 0x00000000100672ca */ /* 0x000fe400000e0000 */
[----:B------:R-:W-:-:S07]  /*0c10*/  R2UR UR7, R17 ;  /* 0x00000000110772ca */ /* 0x000fce00000e0000 */
[----:B0-----:R-:W-:Y:S08]  /*0c20*/  @!P0 BRA `(.L_x_10) ;  /* 0x0000000000308947 */ /* 0x001ff00003800000 */
[----:B------:R-:W-:Y:S01]  /*0c30*/  R2UR UR6, R16 ;  /* 0x00000000100672ca */ /* 0x000fe200000e0000 */
[----:B------:R-:W-:Y:S01]  /*0c40*/  ULDC UR12, c[0x0][0x634] ;  /* 0x00018d00000c7ab9 */ /* 0x000fe20000000800 */
[----:B------:R-:W-:-:S11]  /*0c50*/  R2UR UR14, R17 ;  /* 0x00000000110e72ca */ /* 0x000fd600000e0000 */
[----:B------:R-:W-:-:S04]  /*0c60*/  UIADD3 UR12, UP1, UR6, UR12, URZ ;  /* 0x0000000c060c7290 */ /* 0x000fc8000ff3e03f */
[----:B------:R-:W-:-:S04]  /*0c70*/  UIADD3.X UR14, URZ, UR14, URZ, UP1, !UPT ;  /* 0x0000000e3f0e7290 */ /* 0x000fc80008ffe43f */
[----:B------:R-:W-:-:S04]  /*0c80*/  UIMAD.WIDE.U32 UR6, UR14, UR16, URZ ;  /* 0x000000100e0672a5 */ /* 0x000fc8000f8e003f */
[----:B------:R-:W-:Y:S02]  /*0c90*/  UIMAD.WIDE.U32 UR10, UP1, UR12, UR17, UR6 ;  /* 0x000000110c0a72a5 */ /* 0x000fe4000f820006 */
[----:B------:R-:W-:Y:S02]  /*0ca0*/  UIMAD.WIDE.U32 UR6, UR12, UR16, URZ ;  /* 0x000000100c0672a5 */ /* 0x000fe4000f8e003f */
[----:B------:R-:W-:Y:S02]  /*0cb0*/  UIADD3.X UR13, URZ, URZ, URZ, UP1, !UPT ;  /* 0x0000003f3f0d7290 */ /* 0x000fe40008ffe43f */
[----:B------:R-:W-:Y:S01]  /*0cc0*/  UIADD3 URZ, UP1, UR7, UR10, URZ ;  /* 0x0000000a073f7290 */ /* 0x000fe2000ff3e03f */
[----:B------:R-:W-:-:S03]  /*0cd0*/  UMOV UR12, UR11 ;  /* 0x0000000b000c7c82 */ /* 0x000fc60008000000 */
[----:B------:R-:W-:-:S12]  /*0ce0*/  UIMAD.WIDE.U32.X UR6, UR14, UR17, UR12, UP1 ;  /* 0x000000110e0672a5 */ /* 0x000fd800088e040c */
.L_x_10:
[----:B------:R-:W-:Y:S01]  /*0cf0*/  USHF.R.U64 UR5, UR6, UR15, UR7 ;  /* 0x0000000f06057299 */ /* 0x000fe20008001207 */
[----:B------:R-:W-:Y:S01]  /*0d00*/  I2FP.F32.U32 R0, UR9 ;  /* 0x0000000900007c45 */ /* 0x000fe20008201000 */
[----:B------:R-:W-:Y:S01]  /*0d10*/  USHF.R.U32.HI UR6, URZ, UR15, UR7 ;  /* 0x0000000f3f067299 */ /* 0x000fe20008011607 */
[----:B-1----:R-:W-:Y:S01]  /*0d20*/  R2UR UR14, R2 ;  /* 0x00000000020e72ca */ /* 0x002fe200000e0000 */
[----:B------:R-:W-:Y:S02]  /*0d30*/  UIADD3 UR17, UP1, URZ, -UR5, URZ ;  /* 0x800000053f117290 */ /* 0x000fe4000ff3e03f */
[----:B------:R-:W-:Y:S01]  /*0d40*/  FMUL R0, R0, UR21 ;  /* 0x0000001500007c20 */ /* 0x000fe20008400000 */
[----:B------:R-:W-:Y:S01]  /*0d50*/  ULDC.64 UR10, c[0x0][0x620] ;  /* 0x00018800000a7ab9 */ /* 0x000fe20000000a00 */
[----:B------:R-:W-:Y:S01]  /*0d60*/  UIADD3.X UR6, URZ, ~UR6, URZ, UP1, !UPT ;  /* 0x800000063f067290 */ /* 0x000fe20008ffe43f */
[----:B------:R-:W-:Y:S01]  /*0d70*/  UMOV UR12, UR19 ;  /* 0x00000013000c7c82 */ /* 0x000fe20008000000 */
[----:B------:R-:W-:-:S02]  /*0d80*/  UMOV UR13, UR20 ;  /* 0x00000014000d7c82 */ /* 0x000fc40008000000 */
[----:B------:R-:W-:Y:S01]  /*0d90*/  UIMAD UR6, UR6, UR10, URZ ;  /* 0x0000000a060672a4 */ /* 0x000fe2000f8e023f */
[----:B------:R-:W0:Y:S01]  /*0da0*/  F2I.U32.TRUNC.NTZ R0, R0 ;  /* 0x0000000000007305 */ /* 0x000e22000020f000 */
[----:B------:R-:W-:Y:S02]  /*0db0*/  UIMAD.WIDE.U32 UR12, UR17, UR10, UR12 ;  /* 0x0000000a110c72a5 */ /* 0x000fe4000f8e000c */
[----:B------:R-:W-:Y:S01]  /*0dc0*/  UIMAD UR17, UR17, UR11, UR6 ;  /* 0x0000000b111172a4 */ /* 0x000fe2000f8e0206 */
[----:B------:R-:W-:Y:S01]  /*0dd0*/  ULDC UR24, c[0x0][0x658] ;  /* 0x0001960000187ab9 */ /* 0x000fe20000000800 */
[----:B------:R-:W-:Y:S02]  /*0de0*/  UMOV UR22, 0xffffffff ;  /* 0xffffffff00167882 */ /* 0x000fe40000000000 */
[----:B------:R-:W-:Y:S01]  /*0df0*/  UIADD3 UR17, UR13, UR17, URZ ;  /* 0x000000110d117290 */ /* 0x000fe2000fffe03f */
[----:B------:R-:W-:Y:S01]  /*0e00*/  ULDC UR19, c[0x0][0x618] ;  /* 0x0001860000137ab9 */ /* 0x000fe20000000800 */
[----:B------:R-:W-:Y:S01]  /*0e10*/  ULDC.64 UR6, c[0x0][0x640] ;  /* 0x0001900000067ab9 */ /* 0x000fe20000000a00 */
[----:B------:R-:W-:Y:S01]  /*0e20*/  USHF.L.U32 UR13, UR22, UR24, URZ ;  /* 0x00000018160d7299 */ /* 0x000fe2000800063f */
[----:B------:R-:W-:Y:S01]  /*0e30*/  ISETP.NE.U32.AND P0, PT, RZ, UR6, PT ;  /* 0x00000006ff007c0c */ /* 0x000fe2000bf05070 */
[----:B------:R-:W-:-:S02]  /*0e40*/  USHF.R.U64 UR22, UR12, UR19, UR17 ;  /* 0x000000130c167299 */ /* 0x000fc40008001211 */
[----:B------:R-:W-:Y:S01]  /*0e50*/  USHF.R.U32.HI UR12, URZ, UR19, UR17 ;  /* 0x000000133f0c7299 */ /* 0x000fe20008011611 */
[----:B0-----:R-:W-:Y:S01]  /*0e60*/  R2UR UR16, R0 ;  /* 0x00000000001072ca */ /* 0x001fe200000e0000 */
[----:B------:R-:W-:Y:S01]  /*0e70*/  ULDC UR21, c[0x0][0x608] ;  /* 0x0001820000157ab9 */ /* 0x000fe20000000800 */
[----:B------:R-:W-:Y:S01]  /*0e80*/  ISETP.NE.AND.EX P0, PT, RZ, UR7, PT, P0 ;  /* 0x00000007ff007c0c */ /* 0x000fe2000bf05300 */
[----:B------:R-:W-:Y:S02]  /*0e90*/  USHF.R.U64 UR26, UR22, UR21, UR12 ;  /* 0x00000015161a7299 */ /* 0x000fe4000800120c */
[----:B------:R-:W-:Y:S01]  /*0ea0*/  USHF.R.U32.HI UR12, URZ, UR21, UR12 ;  /* 0x000000153f0c7299 */ /* 0x000fe2000801160c */
[----:B------:R-:W-:Y:S01]  /*0eb0*/  UMOV UR20, 0x1 ;  /* 0x0000000100147882 */ /* 0x000fe20000000000 */
[----:B------:R-:W-:Y:S02]  /*0ec0*/  UIADD3 UR14, -UR14, URZ, URZ ;  /* 0x0000003f0e0e7290 */ /* 0x000fe4000fffe13f */
[----:B------:R-:W-:-:S02]  /*0ed0*/  USHF.R.U64 UR27, UR26, UR24, UR12 ;  /* 0x000000181a1b7299 */ /* 0x000fc4000800120c */
[----:B------:R-:W-:Y:S01]  /*0ee0*/  USHF.L.U32 UR19, UR20, UR24, URZ ;  /* 0x0000001814137299 */ /* 0x000fe2000800063f */
[----:B------:R-:W-:Y:S01]  /*0ef0*/  ULDC UR15, c[0x0][0x144] ;  /* 0x00005100000f7ab9 */ /* 0x000fe20000000800 */
[----:B------:R-:W-:Y:S01]  /*0f00*/  ULDC UR10, c[0x0][0x600] ;  /* 0x00018000000a7ab9 */ /* 0x000fe20000000800 */
[----:B------:R-:W-:Y:S02]  /*0f10*/  ULOP3.LUT UR20, URZ, UR13, URZ, 0x33, !UPT ;  /* 0x0000000d3f147292 */ /* 0x000fe4000f8e333f */
[----:B------:R-:W-:Y:S02]  /*0f20*/  USHF.R.U32.HI UR13, URZ, UR24, UR12 ;  /* 0x000000183f0d7299 */ /* 0x000fe4000801160c */
[----:B------:R-:W-:Y:S02]  /*0f30*/  UIADD3 UR11, UR10, -0x1, URZ ;  /* 0xffffffff0a0b7890 */ /* 0x000fe4000fffe03f */
[----:B------:R-:W-:Y:S02]  /*0f40*/  UIADD3 UR23, -UR16, URZ, URZ ;  /* 0x0000003f10177290 */ /* 0x000fe4000fffe13f */
[----:B------:R-:W-:Y:S01]  /*0f50*/  UIMAD UR4, UR15, UR14, UR4 ;  /* 0x0000000e0f0472a4 */ /* 0x000fe2000f8e0204 */
[----:B------:R-:W-:Y:S01]  /*0f60*/  ULDC UR28, c[0x0][0x148] ;  /* 0x00005200001c7ab9 */ /* 0x000fe20000000800 */
[----:B------:R-:W-:Y:S01]  /*0f70*/  ULDC UR24, c[0x0][0x648] ;  /* 0x0001920000187ab9 */ /* 0x000fe20000000800 */
[----:B------:R-:W-:Y:S01]  /*0f80*/  ULDC UR25, c[0x0][0x638] ;  /* 0x00018e0000197ab9 */ /* 0x000fe20000000800 */
[----:B------:R-:W-:Y:S01]  /*0f90*/  UMOV UR12, UR27 ;  /* 0x0000001b000c7c82 */ /* 0x000fe20008000000 */
[----:B------:R-:W-:Y:S07]  /*0fa0*/  @!P0 BRA `(.L_x_11) ;  /* 0x0000000000308947 */ /* 0x000fee0003800000 */
[----:B------:R-:W-:Y:S02]  /*0fb0*/  ULDC UR16, c[0x0][0x64c] ;  /* 0x0001930000107ab9 */ /* 0x000fe40000000800 */
        /* <DEDUP_REMOVED lines=8> */
[----:B------:R-:W-:-:S07]  /*1040*/  UIMAD.WIDE.U32.X UR6, UR21, UR7, UR16, UP1 ;  /* 0x00000007150672a5 */ /* 0x000fce00088e0410 */
[----:B------:R-:W-:Y:S01]  /*1050*/  UMOV UR12, UR6 ;  /* 0x00000006000c7c82 */ /* 0x000fe20008000000 */
[----:B------:R-:W-:-:S05]  /*1060*/  UMOV UR13, UR7 ;  /* 0x00000007000d7c82 */ /* 0x000fca0008000000 */
.L_x_11:
[----:B------:R-:W-:Y:S01]  /*1070*/  UISETP.NE.AND UP1, UPT, UR38, URZ, UPT ;  /* 0x0000003f2600728c */ /* 0x000fe2000bf25270 */
[----:B------:R-:W-:Y:S01]  /*1080*/  IMAD.MOV.U32 R0, RZ, RZ, 0x1 ;  /* 0x00000001ff007424 */ /* 0x000fe200078e00ff */
[----:B------:R-:W-:Y:S01]  /*1090*/  USHF.R.U64 UR6, UR12, UR24, UR13 ;  /* 0x000000180c067299 */ /* 0x000fe2000800120d */
[----:B------:R-:W-:Y:S01]  /*10a0*/  IMAD.U32 R2, RZ, RZ, UR5 ;  /* 0x00000005ff027e24 */ /* 0x000fe2000f8e00ff */
[----:B------:R-:W-:Y:S02]  /*10b0*/  ULOP3.LUT UR20, UR26, UR20, URZ, 0xc0, !UPT ;  /* 0x000000141a147292 */ /* 0x000fe4000f8ec03f */
[----:B------:R-:W-:Y:S02]  /*10c0*/  UIADD3 UR7, -UR6, URZ, URZ ;  /* 0x0000003f06077290 */ /* 0x000fe4000fffe13f */
[----:B------:R-:W-:Y:S02]  /*10d0*/  UIMAD UR19, UR19, UR6, UR20 ;  /* 0x00000006131372a4 */ /* 0x000fe4000f8e0214 */
[----:B------:R-:W-:-:S02]  /*10e0*/  ULOP3.LUT UR11, UR22, UR11, URZ, 0xc0, !UPT ;  /* 0x0000000b160b7292 */ /* 0x000fc4000f8ec03f */
[----:B------:R-:W-:Y:S02]  /*10f0*/  @UP1 UIMAD UR4, UR28, UR23, UR9 ;  /* 0x000000171c0412a4 */ /* 0x000fe4000f8e0209 */
[----:B------:R-:W-:-:S03]  /*1100*/  UIMAD UR6, UR7, UR25, UR27 ;  /* 0x00000019070672a4 */ /* 0x000fc6000f8e021b */
[----:B------:R-:W-:Y:S01]  /*1110*/  ULDC UR7, c[0x0][0x610] ;  /* 0x0001840000077ab9 */ /* 0x000fe20000000800 */
[----:B------:R-:W-:Y:S02]  /*1120*/  UIMAD UR6, UR6, UR10, UR11 ;  /* 0x0000000a060672a4 */ /* 0x000fe4000f8e020b */
[----:B------:R-:W-:-:S04]  /*1130*/  UIMAD UR4, UR19, UR7, UR4 ;  /* 0x00000007130472a4 */ /* 0x000fc8000f8e0204 */
[----:B------:R-:W-:Y:S02]  /*1140*/  USEL UR7, UR6, UR4, !UP1 ;  /* 0x0000000406077287 */ /* 0x000fe4000c800000 */
[----:B------:R-:W-:-:S04]  /*1150*/  USEL UR4, UR4, UR6, !UP1 ;  /* 0x0000000604047287 */ /* 0x000fc8000c800000 */
[----:B------:R-:W-:Y:S02]  /*1160*/  IMAD.U32 R18, RZ, RZ, UR7 ;  /* 0x00000007ff127e24 */ /* 0x000fe4000f8e00ff */
[----:B------:R-:W-:-:S07]  /*1170*/  IMAD.U32 R19, RZ, RZ, UR4 ;  /* 0x00000004ff137e24 */ /* 0x000fce000f8e00ff */
.L_x_9:
[----:B------:R-:W-:Y:S02]  /*1180*/  ULDC UR4, c[0x0][0x28c] ;  /* 0x0000a30000047ab9 */ /* 0x000fe40000000800 */
[----:B------:R-:W-:-:S04]  /*1190*/  UIADD3 UR4, UR4, 0x7f, URZ ;  /* 0x0000007f04047890 */ /* 0x000fc8000fffe03f */
[----:B------:R-:W-:-:S04]  /*11a0*/  USHF.R.S32.HI UR5, URZ, 0x1f, UR4 ;  /* 0x0000001f3f057899 */ /* 0x000fc80008011404 */
[----:B------:R-:W-:-:S04]  /*11b0*/  ULEA.HI UR5, UR5, UR4, URZ, 0x7 ;  /* 0x0000000405057291 */ /* 0x000fc8000f8f383f */
[----:B------:R-:W-:Y:S01]  /*11c0*/  USHF.R.S32.HI UR39, URZ, 0x7, UR5 ;  /* 0x000000073f277899 */ /* 0x000fe20008011405 */
[----:B------:R-:W-:Y:S11]  /*11d0*/  @!P1 BRA `(.L_x_12) ;  /* 0x0000004800549947 */ /* 0x000ff60003800000 */
[----:B------:R-:W-:-:S06]  /*11e0*/  UISETP.GT.U32.AND UP1, UPT, UR18, 0x1, UPT ;  /* 0x000000011200788c */ /* 0x000fcc000bf24070 */
[----:B------:R-:W-:-:S13]  /*11f0*/  PLOP3.LUT P0, PT, PT, PT, UP1, 0x80, 0x0 ;  /* 0x000000000000781c */ /* 0x000fda0003f0f018 */
[----:B------:R-:W-:Y:S05]  /*1200*/  @P0 EXIT ;  /* 0x000000000000094d */ /* 0x000fea0003800000 */
.L_x_13:
[----:B------:R-:W-:-:S08]  /*1210*/  NOP ;  /* 0x0000000000007918 */ /* 0x000fd00000000000 */
[----:B------:R-:W0:Y:S02]  /*1220*/  USETMAXREG.TRY_ALLOC.CTAPOOL UP1, 0xe8 ;  /* 0x000000e8000079c8 */ /* 0x000e240008020600 */
[----:B0-----:R-:W-:-:S13]  /*1230*/  PLOP3.LUT P0, PT, PT, PT, UP1, 0x80, 0x0 ;  /* 0x000000000000781c */ /* 0x001fda0003f0f018 */
[----:B------:R-:W-:Y:S05]  /*1240*/  @!P0 BRA `(.L_x_13) ;  /* 0xfffffffc00f08947 */ /* 0x000fea000383ffff */
[----:B------:R-:W-:-:S13]  /*1250*/  LOP3.LUT P0, RZ, R0, 0xff, RZ, 0xc0, !PT ;  /* 0x000000ff00ff7812 */ /* 0x000fda000780c0ff */
[----:B------:R-:W-:Y:S05]  /*1260*/  @!P0 EXIT ;  /* 0x000000000000894d */ /* 0x000fea0003800000 */
[----:B------:R-:W0:Y:S01]  /*1270*/  S2UR UR5, SR_CgaCtaId ;  /* 0x00000000000579c3 */ /* 0x000e220000008800 */
[----:B------:R-:W-:Y:S01]  /*1280*/  SHF.R.S32.HI R0, RZ, 0x1f, R3 ;  /* 0x0000001fff007819 */ /* 0x000fe20000011403 */
[----:B------:R-:W-:Y:S01]  /*1290*/  UMOV UR41, 0x400 ;  /* 0x0000040000297882 */ /* 0x000fe20000000000 */
[----:B------:R-:W-:Y:S02]  /*12a0*/  USHF.R.U32.HI UR4, URZ, 0x1, UR39 ;  /* 0x000000013f047899 */ /* 0x000fe40008011627 */
[CC--:B------:R-:W-:Y:S01]  /*12b0*/  LEA.HI R4, R0.reuse, R3.reuse, RZ, 0x2 ;  /* 0x0000000300047211 */ /* 0x0c0fe200078f10ff */
[----:B------:R-:W-:Y:S01]  /*12c0*/  ULOP3.LUT UR44, UR39, 0x1, URZ, 0xc0, !UPT ;  /* 0x00000001272c7892 */ /* 0x000fe2000f8ec03f */
[----:B------:R-:W-:Y:S01]  /*12d0*/  LEA.HI R6, R0, R3, RZ, 0x5 ;  /* 0x0000000300067211 */ /* 0x000fe200078f28ff */
[----:B------:R-:W1:Y:S01]  /*12e0*/  LDC R7, c[0x0][0x288] ;  /* 0x0000a200ff077b82 */ /* 0x000e620000000800 */
[--C-:B------:R-:W-:Y:S01]  /*12f0*/  SHF.R.S32.HI R88, RZ, 0x2, R4.reuse ;  /* 0x00000002ff587819 */ /* 0x100fe20000011404 */
[----:B------:R-:W-:Y:S01]  /*1300*/  VIADD R0, R93, 0xffffffff ;  /* 0xffffffff5d007836 */ /* 0x000fe20000000000 */
[----:B------:R-:W-:Y:S01]  /*1310*/  SHF.R.S32.HI R5, RZ, 0x1f, R4 ;  /* 0x0000001fff057819 */ /* 0x000fe20000011404 */
[----:B------:R-:W-:Y:S01]  /*1320*/  UISETP.LT.AND UP1, UPT, UR39, 0x1, UPT ;  /* 0x000000012700788c */ /* 0x000fe2000bf21270 */
[----:B------:R-:W-:Y:S01]  /*1330*/  LOP3.LUT R4, R4, 0xfffffffc, RZ, 0xc0, !PT ;  /* 0xfffffffc04047812 */ /* 0x000fe200078ec0ff */
[----:B------:R-:W-:Y:S01]  /*1340*/  ULOP3.LUT UR4, UR4, 0x1, URZ, 0xc0, !UPT ;  /* 0x0000000104047892 */ /* 0x000fe2000f8ec03f */
[----:B------:R-:W-:Y:S01]  /*1350*/  LEA.HI R5, R5, R88, RZ, 0x3 ;  /* 0x0000005805057211 */ /* 0x000fe200078f18ff */
[----:B------:R-:W-:Y:S01]  /*1360*/  ULDC UR43, c[0x0][0x658] ;  /* 0x00019600002b7ab9 */ /* 0x000fe20000000800 */
[C---:B------:R-:W-:Y:S01]  /*1370*/  ISETP.NE.AND P0, PT, R0.reuse, RZ, PT ;  /* 0x000000ff0000720c */ /* 0x040fe20003f05270 */
[----:B------:R-:W-:Y:S01]  /*1380*/  IMAD.IADD R4, R3, 0x1, -R4 ;  /* 0x0000000103047824 */ /* 0x000fe200078e0a04 */
[----:B------:R-:W-:Y:S01]  /*1390*/  LOP3.LUT R5, R5, 0xfffffff8, RZ, 0xc0, !PT ;  /* 0xfffffff805057812 */ /* 0x000fe200078ec0ff */
[----:B------:R-:W-:Y:S01]  /*13a0*/  IMAD.SHL.U32 R0, R0, 0x8, RZ ;  /* 0x0000000800007824 */ /* 0x000fe200078e00ff */
[----:B------:R-:W-:Y:S01]  /*13b0*/  SHF.R.S32.HI R3, RZ, 0x5, R6 ;  /* 0x00000005ff037819 */ /* 0x000fe20000011406 */
[----:B------:R-:W-:Y:S01]  /*13c0*/  IMAD.SHL.U32 R90, R4, 0x2, RZ ;  /* 0x00000002045a7824 */ /* 0x000fe200078e00ff */
[----:B------:R-:W-:Y:S01]  /*13d0*/  UMOV UR6, 0xffffffff ;  /* 0xffffffff00067882 */ /* 0x000fe20000000000 */
[----:B0-----:R-:W-:Y:S01]  /*13e0*/  ULEA UR41, UR5, UR41, 0x18 ;  /* 0x0000002905297291 */ /* 0x001fe2000f8ec03f */
[----:B------:R-:W-:Y:S01]  /*13f0*/  IMAD.IADD R88, R88, 0x1, -R5 ;  /* 0x0000000158587824 */ /* 0x000fe200078e0a05 */
[----:B------:R-:W-:Y:S01]  /*1400*/  LOP3.LUT R0, R0, 0x8, RZ, 0xc0, !PT ;  /* 0x0000000800007812 */ /* 0x000fe200078ec0ff */
[----:B------:R-:W-:Y:S01]  /*1410*/  ULDC UR8, c[0x0][0x284] ;  /* 0x0000a10000087ab9 */ /* 0x000fe20000000800 */
[----:B------:R-:W-:Y:S01]  /*1420*/  UIADD3 UR45, UR41, 0x30, URZ ;  /* 0x00000030292d7890 */ /* 0x000fe2000fffe03f */
[C-C-:B------:R-:W-:Y:S01]  /*1430*/  IMAD R95, R3.reuse, -0x10, -R88.reuse ;  /* 0xfffffff0035f7824 */ /* 0x140fe200078e0a58 */
[--C-:B------:R-:W-:Y:S01]  /*1440*/  SHF.R.S32.HI R89, RZ, 0x1f, R88.reuse ;  /* 0x0000001fff597819 */ /* 0x100fe20000011458 */
[----:B------:R-:W-:Y:S01]  /*1450*/  USEL UR44, UR44, URZ, !UP0 ;  /* 0x0000003f2c2c7287 */ /* 0x000fe2000c000000 */
[----:B------:R-:W-:Y:S01]  /*1460*/  SEL R97, RZ, 0x1, P0 ;  /* 0x00000001ff617807 */ /* 0x000fe20000000000 */
[----:B------:R-:W-:Y:S01]  /*1470*/  USEL UR46, UR39, 0x1, UP1 ;  /* 0x00000001272e7887 */ /* 0x000fe20008800000 */
[----:B-1----:R-:W-:Y:S01]  /*1480*/  IMAD R92, R4, -0x2, R7 ;  /* 0xfffffffe045c7824 */ /* 0x002fe200078e0207 */
[----:B------:R-:W-:Y:S01]  /*1490*/  USHF.L.U32 UR6, UR6, UR43, URZ ;  /* 0x0000002b06067299 */ /* 0x000fe2000800063f */
[----:B------:R-:W-:Y:S01]  /*14a0*/  IMAD.WIDE R88, R3, 0x10, R88 ;  /* 0x0000001003587825 */ /* 0x000fe200078e0258 */
[----:B------:R-:W-:Y:S01]  /*14b0*/  UISETP.EQ.U32.AND UP0, UPT, UR4, 0x1, !UP0 ;  /* 0x000000010400788c */ /* 0x000fe2000c702070 */
[----:B------:R-:W-:Y:S01]  /*14c0*/  LEA R93, R93, UR45, 0x3 ;  /* 0x0000002d5d5d7c11 */ /* 0x000fe2000f8e18ff */
[----:B------:R-:W-:Y:S01]  /*14d0*/  ULDC UR42, c[0x0][0x600] ;  /* 0x00018000002a7ab9 */ /* 0x000fe20000000800 */
[C---:B------:R-:W-:Y:S01]  /*14e0*/  LOP3.LUT R98, R0.reuse, 0x8, RZ, 0x3c, !PT ;  /* 0x0000000800627812 */ /* 0x040fe200078e3cff */
[----:B------:R-:W-:Y:S01]  /*14f0*/  VIADD R95, R95, UR8 ;  /* 0x000000085f5f7c36 */ /* 0x000fe20008000000 */
[----:B------:R-:W-:Y:S01]  /*1500*/  LOP3.LUT R94, R0, 0x18, RZ, 0x3c, !PT ;  /* 0x00000018005e7812 */ /* 0x000fe200078e3cff */
[----:B------:R-:W-:Y:S01]  /*1510*/  UMOV UR7, 0x1 ;  /* 0x0000000100077882 */ /* 0x000fe20000000000 */
[----:B------:R-:W-:Y:S01]  /*1520*/  SHF.R.S32.HI R91, RZ, 0x1f, R90 ;  /* 0x0000001fff5b7819 */ /* 0x000fe2000001145a */
[----:B------:R-:W-:-:S02]  /*1530*/  USHF.L.U64.HI UR40, UR50, 0x1, UR37 ;  /* 0x0000000132287899 */ /* 0x000fc40008010225 */
[----:B------:R-:W-:Y:S02]  /*1540*/  UIADD3 UR42, UR42, -0x1, URZ ;  /* 0xffffffff2a2a7890 */ /* 0x000fe4000fffe03f */
[----:B------:R-:W-:Y:S02]  /*1550*/  USHF.L.U32 UR43, UR7, UR43, URZ ;  /* 0x0000002b072b7299 */ /* 0x000fe4000800063f */
[----:B------:R-:W-:Y:S02]  /*1560*/  UIADD3 UR46, -UR46, UR39, URZ ;  /* 0x000000272e2e7290 */ /* 0x000fe4000fffe13f */
[----:B------:R-:W-:Y:S02]  /*1570*/  ULOP3.LUT UR47, URZ, UR6, URZ, 0x33, !UPT ;  /* 0x000000063f2f7292 */ /* 0x000fe4000f8e333f */
[----:B------:R-:W-:-:S12]  /*1580*/  USEL UR48, URZ, 0x1, !UP0 ;  /* 0x000000013f307887 */ /* 0x000fd8000c000000 */
.L_x_165:
[----:B------:R-:W-:-:S04]  /*1590*/  SHF.L.U32 R0, R97, 0x1f, RZ ;  /* 0x0000001f61007819 */ /* 0x000fc800000006ff */
[----:B------:R-:W0:Y:S02]  /*15a0*/  SYNCS.PHASECHK.TRANS64.TRYWAIT P0, [R93+URZ+-0x8], R0 ;  /* 0xfffff8005d0075a7 */ /* 0x000e24000800017f */
[----:B01-34-:R-:W-:Y:S05]  /*15b0*/  @!P0 BRA `(.L_x_14) ;  /* 0x0000005400108947 */ /* 0x01bfea0003800000 */
.L_x_185:
[----:B------:R-:W-:Y:S02]  /*15c0*/  ULDC UR4, c[0x0][0x28c] ;  /* 0x0000a30000047ab9 */ /* 0x000fe40000000800 */
[----:B------:R-:W-:-:S13]  /*15d0*/  ISETP.LT.AND P0, PT, RZ, UR4, PT ;  /* 0x00000004ff007c0c */ /* 0x000fda000bf01270 */
[----:B------:R-:W-:Y:S05]  /*15e0*/  @P0 BRA `(.L_x_15) ;  /* 0x0000000000400947 */ /* 0x000fea0003800000 */
[----:B0-----:R-:W-:Y:S01]  /*15f0*/  MOV R0, 0x0 ;  /* 0x0000000000007802 */ /* 0x001fe20000000f00 */
[----:B------:R-:W-:Y:S01]  /*1600*/  ULDC.64 UR4, c[0x4][0x68] ;  /* 0x01001a0000047ab9 */ /* 0x000fe20000000a00 */
[----:B------:R-:W-:Y:S01]  /*1610*/  ULDC.64 UR6, c[0x4][0x8] ;  /* 0x0100020000067ab9 */ /* 0x000fe20000000a00 */
[----:B------:R-:W-:Y:S01]  /*1620*/  IMAD.U32 R4, RZ, RZ, UR4 ;  /* 0x00000004ff047e24 */ /* 0x000fe2000f8e00ff */
[----:B------:R0:W1:Y:S01]  /*1630*/  LDC.64 R14, c[0x4][R0] ;  /* 0x01000000000e7b82 */ /* 0x0000620000000a00 */
[----:B------:R-:W-:Y:S01]  /*1640*/  IMAD.U32 R5, RZ, RZ, UR5 ;  /* 0x00000005ff057e24 */ /* 0x000fe2000f8e00ff */
[----:B------:R-:W-:Y:S01]  /*1650*/  ULDC.64 UR4, c[0x4][0x70] ;  /* 0x01001c0000047ab9 */ /* 0x000fe20000000a00 */
[----:B------:R-:W-:Y:S02]  /*1660*/  IMAD.U32 R10, RZ, RZ, UR6 ;  /* 0x00000006ff0a7e24 */ /* 0x000fe4000f8e00ff */
[----:B------:R-:W-:Y:S02]  /*1670*/  IMAD.U32 R6, RZ, RZ, UR4 ;  /* 0x00000004ff067e24 */ /* 0x000fe4000f8e00ff */
[----:B------:R-:W-:-:S02]  /*1680*/  IMAD.U32 R7, RZ, RZ, UR5 ;  /* 0x00000005ff077e24 */ /* 0x000fc4000f8e00ff */
[----:B------:R-:W-:Y:S02]  /*1690*/  IMAD.U32 R11, RZ, RZ, UR7 ;  /* 0x00000007ff0b7e24 */ /* 0x000fe4000f8e00ff */
[----:B------:R-:W-:Y:S02]  /*16a0*/  IMAD.MOV.U32 R8, RZ, RZ, 0x1e1 ;  /* 0x000001e1ff087424 */ /* 0x000fe400078e00ff */
[----:B------:R-:W-:Y:S02]  /*16b0*/  IMAD.MOV.U32 R12, RZ, RZ, 0x1 ;  /* 0x00000001ff0c7424 */ /* 0x000fe400078e00ff */
[----:B0-----:R-:W-:-:S07]  /*16c0*/  IMAD.MOV.U32 R13, RZ, RZ, RZ ;  /* 0x000000ffff0d7224 */ /* 0x001fce00078e00ff */
[----:B------:R-:W-:-:S07]  /*16d0*/  LEPC R20, `(.L_x_15) ;  /* 0x000000001014794e */ /* 0x000fce0000000000 */
[----:B-1---5:R-:W-:Y:S05]  /*16e0*/  CALL.ABS.NOINC R14 ;  /* 0x000000000e007343 */ /* 0x022fea0003c00000 */
.L_x_15:
[----:B------:R-:W-:-:S06]  /*16f0*/  ULOP3.LUT UR4, UR36, 0x1, URZ, 0xfc, !UPT ;  /* 0x0000000124047892 */ /* 0x000fcc000f8efc3f */
[----:B0-----:R-:W-:-:S05]  /*1700*/  IMAD.U32 R0, RZ, RZ, UR4 ;  /* 0x00000004ff007e24 */ /* 0x001fca000f8e00ff */
[----:B------:R-:W-:-:S13]  /*1710*/  ISETP.NE.AND P0, PT, R0, 0x3, PT ;  /* 0x000000030000780c */ /* 0x000fda0003f05270 */
[----:B------:R-:W-:Y:S05]  /*1720*/  @!P0 BRA `(.L_x_16) ;  /* 0x0000000000048947 */ /* 0x000fea0003800000 */
[----:B------:R-:W-:Y:S01]  /*1730*/  BPT.TRAP 0x1 ;  /* 0x000000040000795c */ /* 0x000fe20000300000 */
.L_x_16:
[----:B------:R-:W-:Y:S02]  /*1740*/  IMAD.U32 R3, RZ, RZ, UR44 ;  /* 0x0000002cff037e24 */ /* 0x000fe4000f8e00ff */
[----:B------:R-:W-:-:S03]  /*1750*/  IMAD.U32 R0, RZ, RZ, UR48 ;  /* 0x00000030ff007e24 */ /* 0x000fc6000f8e00ff */
[----:B------:R-:W-:Y:S02]  /*1760*/  LEA R3, R3, UR41, 0x3 ;  /* 0x0000002903037c11 */ /* 0x000fe4000f8e18ff */
[----:B------:R-:W-:-:S04]  /*1770*/  SHF.L.U32 R0, R0, 0x1f, RZ ;  /* 0x0000001f00007819 */ /* 0x000fc800000006ff */
[----:B------:R0:W1:Y:S01]  /*1780*/  SYNCS.PHASECHK.TRANS64.TRYWAIT P1, [R3+URZ], R0 ;  /* 0x00000000030075a7 */ /* 0x000062000802017f */
[----:B------:R-:W-:Y:S05]  /*1790*/  @!P0 BRA `(.L_x_17) ;  /* 0x0000000000048947 */ /* 0x000fea0003800000 */
[----:B------:R-:W-:Y:S01]  /*17a0*/  BPT.TRAP 0x1 ;  /* 0x000000040000795c */ /* 0x000fe20000300000 */
.L_x_17:
[----:B------:R-:W-:-:S05]  /*17b0*/  IMAD.U32 R4, RZ, RZ, UR46 ;  /* 0x0000002eff047e24 */ /* 0x000fca000f8e00ff */
[----:B------:R-:W-:Y:S01]  /*17c0*/  ISETP.GE.AND P2, PT, R4, 0x1, PT ;  /* 0x000000010400780c */ /* 0x000fe20003f46270 */
[----:B-1----:R-:W-:-:S12]  /*17d0*/  @P1 BRA `(.L_x_18) ;  /* 0x0000000000081947 */ /* 0x002fd80003800000 */
[----:B------:R-:W1:Y:S02]  /*17e0*/  SYNCS.PHASECHK.TRANS64.TRYWAIT P1, [R3+URZ], R0 ;  /* 0x00000000030075a7 */ /* 0x000e64000802017f */
[----:B-1----:R-:W-:Y:S05]  /*17f0*/  @!P1 BRA `(.L_x_19) ;  /* 0x0000005000949947 */ /* 0x002fea0003800000 */
.L_x_18:
[----:B------:R-:W-:Y:S05]  /*1800*/  WARPSYNC.ALL ;  /* 0x0000000000007948 */ /* 0x000fea0003800000 */
[----:B------:R-:W-:Y:S01]  /*1810*/  UIADD3 UR4, UR41, 0x100, URZ ;  /* 0x0000010029047890 */ /* 0x000fe2000fffe03f */
[----:B------:R-:W-:Y:S01]  /*1820*/  WARPGROUP.ARRIVE ;  /* 0x00000000000079c5 */ /* 0x000fe20000000000 */
[----:B------:R-:W-:Y:S02]  /*1830*/  UIADD3 UR5, UR41, 0x4100, URZ ;  /* 0x0000410029057890 */ /* 0x000fe4000fffe03f */
[----:B------:R-:W-:Y:S02]  /*1840*/  USHF.R.U32.HI UR4, URZ, 0x4, UR4 ;  /* 0x000000043f047899 */ /* 0x000fe40008011604 */
[----:B------:R-:W-:-:S02]  /*1850*/  USHF.R.U32.HI UR5, URZ, 0x4, UR5 ;  /* 0x000000043f057899 */ /* 0x000fc40008011605 */
[----:B------:R-:W-:Y:S02]  /*1860*/  ULOP3.LUT UR4, UR4, 0x3fff, URZ, 0xc0, !UPT ;  /* 0x00003fff04047892 */ /* 0x000fe4000f8ec03f */
[----:B------:R-:W-:Y:S02]  /*1870*/  ULOP3.LUT UR5, UR5, 0x3fff, URZ, 0xc0, !UPT ;  /* 0x00003fff05057892 */ /* 0x000fe4000f8ec03f */
[----:B------:R-:W-:Y:S02]  /*1880*/  ULOP3.LUT UR8, UR4, 0x10000, URZ, 0xfc, !UPT ;  /* 0x0001000004087892 */ /* 0x000fe4000f8efc3f */
[----:B------:R-:W-:Y:S02]  /*1890*/  ULOP3.LUT UR9, UR5, 0x10000, URZ, 0xfc, !UPT ;  /* 0x0001000005097892 */ /* 0x000fe4000f8efc3f */
[----:B------:R-:W-:Y:S02]  /*18a0*/  ULEA UR10, UR44, UR8, 0x9 ;  /* 0x000000082c0a7291 */ /* 0x000fe4000f8e483f */
[----:B------:R-:W-:Y:S01]  /*18b0*/  ULEA UR11, UR44, UR9, 0xa ;  /* 0x000000092c0b7291 */ /* 0x000fe2000f8e503f */
[----:B------:R-:W-:Y:S01]  /*18c0*/  UMOV UR5, 0x40000040 ;  /* 0x4000004000057882 */ /* 0x000fe20000000000 */
[----:B------:R-:W-:-:S03]  /*18d0*/  UMOV UR7, 0x40000040 ;  /* 0x4000004000077882 */ /* 0x000fc60000000000 */
[----:B------:R-:W-:Y:S02]  /*18e0*/  UMOV UR4, UR10 ;  /* 0x0000000a00047c82 */ /* 0x000fe40008000000 */
[----:B------:R-:W-:Y:S02]  /*18f0*/  UMOV UR6, UR11 ;  /* 0x0000000b00067c82 */ /* 0x000fe40008000000 */
[----:B------:R-:W-:Y:S01]  /*1900*/  IGMMA.64x128x32.S8.S8 R24, gdesc[UR4], RZ, !UPT, gsb0 ;  /* 0x03600000041879f1 */ /* 0x000fe2000c0410ff */
[----:B------:R-:W-:Y:S02]  /*1910*/  UIADD3 UR4, UR10, 0x2, URZ ;  /* 0x000000020a047890 */ /* 0x000fe4000fffe03f */
[----:B------:R-:W-:Y:S01]  /*1920*/  UIADD3 UR6, UR11, 0x2, URZ ;  /* 0x000000020b067890 */ /* 0x000fe2000fffe03f */
[----:B------:R-:W-:Y:S01]  /*1930*/  UMOV UR5, 0x40000040 ;  /* 0x4000004000057882 */ /* 0x000fe20000000000 */
[----:B------:R-:W-:Y:S01]  /*1940*/  UMOV UR7, 0x40000040 ;  /* 0x4000004000077882 */ /* 0x000fe20000000000 */
[----:B------:R-:W-:-:S02]  /*1950*/  WARPGROUP.DEPBAR.LE gsb0, 0x0 ;  /* 0x00008000000079c5 */ /* 0x000fc40000010000 */
[----:B------:R-:W-:-:S06]  /*1960*/  WARPGROUP.ARRIVE ;  /* 0x00000000000079c5 */ /* 0x000fcc0000000000 */
[----:B------:R-:W-:Y:S01]  /*1970*/  IGMMA.64x128x32.S8.S8 R24, gdesc[UR4], R24, gsb0 ;  /* 0x03600000041879f1 */ /* 0x000fe20008041018 */
[----:B------:R-:W-:Y:S02]  /*1980*/  UIADD3 UR4, UR10, 0x4, URZ ;  /* 0x000000040a047890 */ /* 0x000fe4000fffe03f */
[----:B------:R-:W-:Y:S01]  /*1990*/  UIADD3 UR6, UR11, 0x4, URZ ;  /* 0x000000040b067890 */ /* 0x000fe2000fffe03f */
[----:B------:R-:W-:Y:S01]  /*19a0*/  UMOV UR5, 0x40000040 ;  /* 0x4000004000057882 */ /* 0x000fe20000000000 */
[----:B------:R-:W-:Y:S01]  /*19b0*/  UMOV UR7, 0x40000040 ;  /* 0x4000004000077882 */ /* 0x000fe20000000000 */
[----:B------:R-:W-:Y:S02]  /*19c0*/  WARPGROUP.DEPBAR.LE gsb0, 0x0 ;  /* 0x00008000000079c5 */ /* 0x000fe40000010000 */
        /* <DEDUP_REMOVED lines=8> */
[----:B------:R-:W-:Y:S03]  /*1a50*/  IGMMA.64x128x32.S8.S8 R24, gdesc[UR4], R24, gsb0 ;  /* 0x03600000041879f1 */ /* 0x000fe60008041018 */
[----:B------:R-:W-:Y:S02]  /*1a60*/  WARPGROUP.DEPBAR.LE gsb0, 0x0 ;  /* 0x00008000000079c5 */ /* 0x000fe40000010000 */
[----:B------:R-:W-:Y:S05]  /*1a70*/  @!P2 BRA `(.L_x_20) ;  /* 0x000000040014a947 */ /* 0x000fea0003800000 */
[----:B------:R-:W-:Y:S01]  /*1a80*/  UIADD3 UR4, UR44, 0x1, URZ ;  /* 0x000000012c047890 */ /* 0x000fe2000fffe03f */
[----:B01----:R-:W-:Y:S01]  /*1a90*/  IMAD.U32 R0, RZ, RZ, UR46 ;  /* 0x0000002eff007e24 */ /* 0x003fe2000f8e00ff */
[----:B------:R-:W-:Y:S02]  /*1aa0*/  UMOV UR11, UR44 ;  /* 0x0000002c000b7c82 */ /* 0x000fe40008000000 */
[----:B------:R-:W-:-:S04]  /*1ab0*/  UISETP.NE.AND UP0, UPT, UR4, 0x2, UPT ;  /* 0x000000020400788c */ /* 0x000fc8000bf05270 */
[----:B------:R-:W-:Y:S02]  /*1ac0*/  USEL UR5, URZ, 0x1, UP0 ;  /* 0x000000013f057887 */ /* 0x000fe40008000000 */
[----:B------:R-:W-:Y:S02]  /*1ad0*/  USEL UR10, UR4, URZ, UP0 ;  /* 0x0000003f040a7287 */ /* 0x000fe40008000000 */
[----:B------:R-:W-:-:S06]  /*1ae0*/  ULOP3.LUT UR5, UR48, UR5, URZ, 0x3c, !UPT ;  /* 0x0000000530057292 */ /* 0x000fcc000f8e3c3f */
[----:B------:R-:W-:-:S07]  /*1af0*/  IMAD.U32 R5, RZ, RZ, UR5 ;  /* 0x00000005ff057e24 */ /* 0x000fce000f8e00ff */
.L_x_27:
[----:B01----:R-:W-:Y:S05]  /*1b00*/  @!P0 BRA `(.L_x_21) ;  /* 0x0000000000048947 */ /* 0x003fea0003800000 */
[----:B------:R-:W-:Y:S01]  /*1b10*/  BPT.TRAP 0x1 ;  /* 0x000000040000795c */ /* 0x000fe20000300000 */
.L_x_21:
[----:B------:R-:W-:Y:S01]  /*1b20*/  ULEA UR4, UR10, UR41, 0x3 ;  /* 0x000000290a047291 */ /* 0x000fe2000f8e183f */
[----:B------:R-:W-:-:S08]  /*1b30*/  SHF.L.U32 R3, R5, 0x1f, RZ ;  /* 0x0000001f05037819 */ /* 0x000fd000000006ff */
[----:B------:R0:W1:Y:S01]  /*1b40*/  SYNCS.PHASECHK.TRANS64.TRYWAIT P1, [UR4], R3 ;  /* 0x00000003ff0075a7 */ /* 0x0000620008020144 */
[----:B------:R-:W-:Y:S05]  /*1b50*/  @!P0 BRA `(.L_x_22) ;  /* 0x0000000000048947 */ /* 0x000fea0003800000 */
[----:B------:R-:W-:Y:S01]  /*1b60*/  BPT.TRAP 0x1 ;  /* 0x000000040000795c */ /* 0x000fe20000300000 */
.L_x_22:
[----:B-1----:R-:W-:Y:S05]  /*1b70*/  @P1 BRA `(.L_x_23) ;  /* 0x0000000000081947 */ /* 0x002fea0003800000 */
[----:B------:R-:W1:Y:S02]  /*1b80*/  SYNCS.PHASECHK.TRANS64.TRYWAIT P1, [UR4], R3 ;  /* 0x00000003ff0075a7 */ /* 0x000e640008020144 */
[----:B-1----:R-:W-:Y:S05]  /*1b90*/  @!P1 BRA `(.L_x_24) ;  /* 0x0000004c00c09947 */ /* 0x002fea0003800000 */
.L_x_23:
[----:B------:R-:W-:Y:S01]  /*1ba0*/  ULEA UR12, UR10, UR8, 0x9 ;  /* 0x000000080a0c7291 */ /* 0x000fe2000f8e483f */
[----:B------:R-:W-:Y:S01]  /*1bb0*/  WARPGROUP.ARRIVE ;  /* 0x00000000000079c5 */ /* 0x000fe20000000000 */
[----:B------:R-:W-:Y:S01]  /*1bc0*/  ULEA UR13, UR10, UR9, 0xa ;  /* 0x000000090a0d7291 */ /* 0x000fe2000f8e503f */
[----:B------:R-:W-:Y:S01]  /*1bd0*/  UMOV UR5, 0x40000040 ;  /* 0x4000004000057882 */ /* 0x000fe20000000000 */
[----:B------:R-:W-:-:S03]  /*1be0*/  UMOV UR7, 0x40000040 ;  /* 0x4000004000077882 */ /* 0x000fc60000000000 */
[----:B------:R-:W-:Y:S02]  /*1bf0*/  UMOV UR4, UR12 ;  /* 0x0000000c00047c82 */ /* 0x000fe40008000000 */
[----:B------:R-:W-:Y:S02]  /*1c00*/  UMOV UR6, UR13 ;  /* 0x0000000d00067c82 */ /* 0x000fe40008000000 */
[----:B------:R-:W-:Y:S01]  /*1c10*/  IGMMA.64x128x32.S8.S8 R24, gdesc[UR4], R24, gsb0 ;  /* 0x03600000041879f1 */ /* 0x000fe20008041018 */
        /* <DEDUP_REMOVED lines=23> */
[----:B------:R-:W-:Y:S01]  /*1d90*/  BPT.TRAP 0x1 ;  /* 0x000000040000795c */ /* 0x000fe20000300000 */
.L_x_25:
[----:B------:R-:W-:Y:S02]  /*1da0*/  UISETP.GT.U32.AND UP0, UPT, UR36, 0x1, UPT ;  /* 0x000000012400788c */ /* 0x000fe4000bf04070 */
[----:B------:R-:W-:-:S04]  /*1db0*/  ULEA UR4, UR11, UR41, 0x3 ;  /* 0x000000290b047291 */ /* 0x000fc8000f8e183f */
[----:B------:R-:W-:Y:S01]  /*1dc0*/  UIADD3 UR4, UR4, 0x10, URZ ;  /* 0x0000001004047890 */ /* 0x000fe2000fffe03f */
[----:B------:R-:W-:-:S03]  /*1dd0*/  PLOP3.LUT P1, PT, PT, PT, UP0, 0x80, 0x0 ;  /* 0x000000000000781c */ /* 0x000fc60003f2f008 */
[----:B------:R-:W-:-:S09]  /*1de0*/  UPRMT UR4, URZ, 0x654, UR4 ;  /* 0x000006543f047896 */ /* 0x000fd20008000004 */
[----:B------:R-:W-:Y:S01]  /*1df0*/  SYNCS.ARRIVE.TRANS64.RED.A1T0 RZ, [UR4], RZ ;  /* 0x000000ffffff79a7 */ /* 0x000fe20008100404 */
[----:B------:R-:W-:Y:S05]  /*1e00*/  @P1 BRA `(.L_x_26) ;  /* 0x0000000000041947 */ /* 0x000fea0003800000 */
[----:B------:R-:W-:Y:S01]  /*1e10*/  BPT.TRAP 0x1 ;  /* 0x000000040000795c */ /* 0x000fe20000300000 */
.L_x_26:
[----:B------:R-:W-:Y:S01]  /*1e20*/  UIADD3 UR10, UR10, 0x1, URZ ;  /* 0x000000010a0a7890 */ /* 0x000fe2000fffe03f */
[C---:B------:R-:W-:Y:S01]  /*1e30*/  ISETP.GT.AND P1, PT, R0.reuse, 0x1, PT ;  /* 0x000000010000780c */ /* 0x040fe20003f24270 */
[----:B------:R-:W-:Y:S01]  /*1e40*/  UIADD3 UR11, UR11, 0x1, URZ ;  /* 0x000000010b0b7890 */ /* 0x000fe2000fffe03f */
[----:B------:R-:W-:Y:S01]  /*1e50*/  VIADD R0, R0, 0xffffffff ;  /* 0xffffffff00007836 */ /* 0x000fe20000000000 */
[----:B------:R-:W-:Y:S02]  /*1e60*/  UISETP.NE.AND UP0, UPT, UR10, 0x2, UPT ;  /* 0x000000020a00788c */ /* 0x000fe4000bf05270 */
[----:B------:R-:W-:Y:S02]  /*1e70*/  UISETP.NE.AND UP1, UPT, UR11, 0x2, UPT ;  /* 0x000000020b00788c */ /* 0x000fe4000bf25270 */
[----:B------:R-:W-:Y:S02]  /*1e80*/  USEL UR4, URZ, 0x1, UP0 ;  /* 0x000000013f047887 */ /* 0x000fe40008000000 */
[----:B------:R-:W-:-:S02]  /*1e90*/  USEL UR10, UR10, URZ, UP0 ;  /* 0x0000003f0a0a7287 */ /* 0x000fc40008000000 */
[----:B------:R-:W-:Y:S02]  /*1ea0*/  USEL UR11, UR11, URZ, UP1 ;  /* 0x0000003f0b0b7287 */ /* 0x000fe40008800000 */
[----:B------:R-:W-:Y:S01]  /*1eb0*/  LOP3.LUT R5, R5, UR4, RZ, 0x3c, !PT ;  /* 0x0000000405057c12 */ /* 0x000fe2000f8e3cff */
[----:B------:R-:W-:Y:S09]  /*1ec0*/  @P1 BRA `(.L_x_27) ;  /* 0xfffffffc000c1947 */ /* 0x000ff2000383ffff */
.L_x_20:
[----:B------:R-:W-:Y:S01]  /*1ed0*/  ULDC UR4, c[0x0][0x28c] ;  /* 0x0000a30000047ab9 */ /* 0x000fe20000000800 */
[----:B------:R2:W-:Y:S01]  /*1ee0*/  SYNCS.ARRIVE.TRANS64.A1T0 RZ, [R98+UR45], RZ ;  /* 0x000000ff62ff79a7 */ /* 0x0005e2000810002d */
[----:B------:R-:W-:-:S06]  /*1ef0*/  UISETP.GE.AND UP0, UPT, UR4, 0x1, UPT ;  /* 0x000000010400788c */ /* 0x000fcc000bf06270 */
[----:B------:R-:W-:-:S13]  /*1f00*/  PLOP3.LUT P1, PT, PT, PT, UP0, 0x80, 0x0 ;  /* 0x000000000000781c */ /* 0x000fda0003f2f008 */
[----:B--2---:R-:W-:Y:S05]  /*1f10*/  @!P1 BRA `(.L_x_28) ;  /* 0x0000000000309947 */ /* 0x004fea0003800000 */
[----:B------:R-:W-:Y:S05]  /*1f20*/  @!P0 BRA `(.L_x_29) ;  /* 0x0000000000048947 */ /* 0x000fea0003800000 */
[----:B------:R-:W-:Y:S01]  /*1f30*/  BPT.TRAP 0x1 ;  /* 0x000000040000795c */ /* 0x000fe20000300000 */
.L_x_29:
[----:B------:R-:W-:Y:S02]  /*1f40*/  UIADD3 UR5, UR46, UR44, URZ ;  /* 0x0000002c2e057290 */ /* 0x000fe4000fffe03f */
[----:B------:R-:W-:Y:S02]  /*1f50*/  UISETP.GT.U32.AND UP0, UPT, UR36, 0x1, UPT ;  /* 0x000000012400788c */ /* 0x000fe4000bf04070 */
[----:B------:R-:W-:-:S04]  /*1f60*/  USHF.L.U32 UR5, UR5, 0x3, URZ ;  /* 0x0000000305057899 */ /* 0x000fc8000800063f */
[----:B------:R-:W-:Y:S01]  /*1f70*/  ULOP3.LUT UR5, UR5, 0x8, URZ, 0xc0, !UPT ;  /* 0x0000000805057892 */ /* 0x000fe2000f8ec03f */
[----:B------:R-:W-:-:S03]  /*1f80*/  PLOP3.LUT P0, PT, PT, PT, UP0, 0x80, 0x0 ;  /* 0x000000000000781c */ /* 0x000fc60003f0f008 */
[----:B------:R-:W-:-:S04]  /*1f90*/  UIADD3 UR5, UR41, 0x10, UR5 ;  /* 0x0000001029057890 */ /* 0x000fc8000fffe005 */
[----:B------:R-:W-:-:S09]  /*1fa0*/  UPRMT UR5, URZ, 0x654, UR5 ;  /* 0x000006543f057896 */ /* 0x000fd20008000005 */
[----:B------:R-:W-:Y:S01]  /*1fb0*/  SYNCS.ARRIVE.TRANS64.RED.A1T0 RZ, [UR5], RZ ;  /* 0x000000ffffff79a7 */ /* 0x000fe20008100405 */
[----:B------:R-:W-:Y:S05]  /*1fc0*/  @P0 BRA `(.L_x_28) ;  /* 0x0000000000040947 */ /* 0x000fea0003800000 */
[----:B------:R-:W-:Y:S01]  /*1fd0*/  BPT.TRAP 0x1 ;  /* 0x000000040000795c */ /* 0x000fe20000300000 */
.L_x_28:
[----:B-1----:R-:W-:Y:S01]  /*1fe0*/  SHF.L.U32 R4, R97, 0x1f, RZ ;  /* 0x0000001f61047819 */ /* 0x002fe200000006ff */
[----:B0-----:R-:W-:-:S03]  /*1ff0*/  IMAD.SHL.U32 R0, R19, 0x40, RZ ;  /* 0x0000004013007824 */ /* 0x001fc600078e00ff */
[----:B------:R-:W0:Y:S02]  /*2000*/  SYNCS.PHASECHK.TRANS64.TRYWAIT P0, [R93+URZ+0x8], R4 ;  /* 0x000008045d0075a7 */ /* 0x000e24000800017f */
[----:B0-----:R-:W-:Y:S05]  /*2010*/  @!P0 BRA `(.L_x_30) ;  /* 0x0000004800b88947 */ /* 0x001fea0003800000 */
.L_x_186:
[----:B------:R-:W-:Y:S01]  /*2020*/  ULDC UR5, c[0x0][0x284] ;  /* 0x0000a10000057ab9 */ /* 0x000fe20000000800 */
[----:B------:R-:W-:Y:S01]  /*2030*/  IMAD.SHL.U32 R11, R18, 0x80, RZ ;  /* 0x00000080120b7824 */ /* 0x000fe200078e00ff */
[----:B------:R-:W-:Y:S01]  /*2040*/  ISETP.GE.AND P0, PT, R0, UR5, PT ;  /* 0x0000000500007c0c */ /* 0x000fe2000bf06270 */
[----:B------:R-:W-:-:S03]  /*2050*/  ULDC UR5, c[0x0][0x288] ;  /* 0x0000a20000057ab9 */ /* 0x000fc60000000800 */
[----:B------:R-:W-:-:S13]  /*2060*/  ISETP.GE.OR P0, PT, R11, UR5, P0 ;  /* 0x000000050b007c0c */ /* 0x000fda0008706670 */
[----:B------:R-:W-:Y:S05]  /*2070*/  @P0 BRA `(.L_x_31) ;  /* 0x0000003000c80947 */ /* 0x000fea0003800000 */
[----:B------:R-:W1:Y:S01]  /*2080*/  LDC.64 R8, c[0x0][0x5c8] ;  /* 0x00017200ff087b82 */ /* 0x000e620000000a00 */
[----:B------:R-:W-:Y:S01]  /*2090*/  SHF.R.S32.HI R10, RZ, 0x1f, R2 ;  /* 0x0000001fff0a7819 */ /* 0x000fe20000011402 */
[----:B------:R-:W-:Y:S01]  /*20a0*/  ULDC.64 UR6, c[0x0][0x5d0] ;  /* 0x0001740000067ab9 */ /* 0x000fe20000000a00 */
[----:B------:R-:W-:Y:S01]  /*20b0*/  SHF.R.S32.HI R15, RZ, 0x1f, R11 ;  /* 0x0000001fff0f7819 */ /* 0x000fe2000001140b */
[----:B0-----:R-:W-:Y:S01]  /*20c0*/  IMAD.WIDE.U32 R4, R2, UR6, R90 ;  /* 0x0000000602047c25 */ /* 0x001fe2000f8e005a */
[----:B------:R-:W-:Y:S03]  /*20d0*/  BSSY B0, `(.L_x_31) ;  /* 0x000032c000007945 */ /* 0x000fe60003800000 */
[----:B------:R-:W-:Y:S01]  /*20e0*/  IMAD R3, R10, UR6, RZ ;  /* 0x000000060a037c24 */ /* 0x000fe2000f8e02ff */
[----:B------:R-:W-:Y:S01]  /*20f0*/  IADD3 R4, P0, R11, R4, RZ ;  /* 0x000000040b047210 */ /* 0x000fe20007f1e0ff */
[----:B------:R-:W-:-:S04]  /*2100*/  IMAD.WIDE R12, R19, 0x40, R88 ;  /* 0x00000040130c7825 */ /* 0x000fc800078e0258 */
[----:B------:R-:W-:Y:S01]  /*2110*/  IMAD R3, R2, UR7, R3 ;  /* 0x0000000702037c24 */ /* 0x000fe2000f8e0203 */
[----:B------:R-:W-:Y:S01]  /*2120*/  ULDC.64 UR6, c[0x0][0x5c0] ;  /* 0x0001700000067ab9 */ /* 0x000fe20000000a00 */
[----:B------:R-:W-:Y:S02]  /*2130*/  IMAD.IADD R18, R95, 0x1, -R0 ;  /* 0x000000015f127824 */ /* 0x000fe400078e0a00 */
[----:B------:R-:W-:Y:S01]  /*2140*/  IMAD.IADD R14, R92, 0x1, -R11 ;  /* 0x000000015c0e7824 */ /* 0x000fe200078e0a0b */
[----:B------:R-:W-:Y:S01]  /*2150*/  IADD3.X R5, R15, R5, R3, P0, !PT ;  /* 0x000000050f057210 */ /* 0x000fe200007fe403 */
[-C--:B-1----:R-:W-:Y:S02]  /*2160*/  IMAD R3, R13, R8.reuse, RZ ;  /* 0x000000080d037224 */ /* 0x082fe400078e02ff */
[----:B------:R-:W-:-:S04]  /*2170*/  IMAD.WIDE.U32 R4, R12, R8, R4 ;  /* 0x000000080c047225 */ /* 0x000fc800078e0004 */
[----:B------:R-:W-:Y:S01]  /*2180*/  IMAD R3, R12, R9, R3 ;  /* 0x000000090c037224 */ /* 0x000fe200078e0203 */
[----:B------:R-:W-:-:S04]  /*2190*/  IADD3 R4, P0, R4, UR6, RZ ;  /* 0x0000000604047c10 */ /* 0x000fc8000ff1e0ff */
[----:B------:R-:W-:Y:S02]  /*21a0*/  IADD3.X R5, R5, UR7, R3, P0, !PT ;  /* 0x0000000705057c10 */ /* 0x000fe400087fe403 */
[----:B-----5:R-:W-:Y:S02]  /*21b0*/  ISETP.NE.AND P0, PT, R23, RZ, PT ;  /* 0x000000ff1700720c */ /* 0x020fe40003f05270 */
[----:B------:R-:W-:-:S04]  /*21c0*/  LEA R6, P1, R8, R4, 0x3 ;  /* 0x0000000408067211 */ /* 0x000fc800078218ff */
[----:B------:R-:W-:-:S07]  /*21d0*/  LEA.HI.X R7, R8, R5, R9, 0x3, P1 ;  /* 0x0000000508077211 */ /* 0x000fce00008f1c09 */
[----:B------:R-:W-:Y:S05]  /*21e0*/  @!P0 BRA `(.L_x_32) ;  /* 0x0000002400608947 */ /* 0x000fea0003800000 */
[----:B------:R-:W0:Y:S01]  /*21f0*/  LDC.64 R20, c[0x0][0x5b0] ;  /* 0x00016c00ff147b82 */ /* 0x000e220000000a00 */
[----:B------:R-:W-:Y:S01]  /*2200*/  ULDC.64 UR6, c[0x0][0x5b8] ;  /* 0x00016e0000067ab9 */ /* 0x000fe20000000a00 */
[----:B------:R-:W-:Y:S01]  /*2210*/  ISETP.GE.AND P1, PT, R18, 0x1, PT ;  /* 0x000000011200780c */ /* 0x000fe20003f26270 */
[----:B------:R-:W-:Y:S01]  /*2220*/  IMAD.WIDE.U32 R8, R2, UR6, R90 ;  /* 0x0000000602087c25 */ /* 0x000fe2000f8e005a */
[----:B------:R-:W-:Y:S02]  /*2230*/  BSSY B1, `(.L_x_33) ;  /* 0x000000e000017945 */ /* 0x000fe40003800000 */
[----:B------:R-:W-:Y:S01]  /*2240*/  ISETP.LT.OR P2, PT, R14, 0x1, !P1 ;  /* 0x000000010e00780c */ /* 0x000fe20004f41670 */
[----:B------:R-:W-:Y:S01]  /*2250*/  IMAD R3, R10, UR6, RZ ;  /* 0x000000060a037c24 */ /* 0x000fe2000f8e02ff */
[----:B------:R-:W1:Y:S01]  /*2260*/  LDC.64 R100, c[0x0][0x5a8] ;  /* 0x00016a00ff647b82 */ /* 0x000e620000000a00 */
[----:B------:R-:W-:Y:S02]  /*2270*/  IADD3 R10, P0, R11, R8, RZ ;  /* 0x000000080b0a7210 */ /* 0x000fe40007f1e0ff */
[----:B------:R-:W-:-:S05]  /*2280*/  IMAD R3, R2, UR7, R3 ;  /* 0x0000000702037c24 */ /* 0x000fca000f8e0203 */
[----:B------:R-:W-:Y:S01]  /*2290*/  IADD3.X R11, R15, R9, R3, P0, !PT ;  /* 0x000000090f0b7210 */ /* 0x000fe200007fe403 */
[-C--:B0-----:R-:W-:Y:S02]  /*22a0*/  IMAD R0, R13, R20.reuse, RZ ;  /* 0x000000140d007224 */ /* 0x081fe400078e02ff */
[----:B------:R-:W-:-:S04]  /*22b0*/  IMAD.WIDE.U32 R2, R12, R20, R10 ;  /* 0x000000140c027225 */ /* 0x000fc800078e000a */
[----:B------:R-:W-:Y:S01]  /*22c0*/  IMAD R19, R12, R21, R0 ;  /* 0x000000150c137224 */ /* 0x000fe200078e0200 */
[----:B-1----:R-:W-:-:S04]  /*22d0*/  IADD3 R2, P0, R2, R100, RZ ;  /* 0x0000006402027210 */ /* 0x002fc80007f1e0ff */
[----:B------:R-:W-:Y:S01]  /*22e0*/  IADD3.X R3, R101, R3, R19, P0, !PT ;  /* 0x0000000365037210 */ /* 0x000fe200007fe413 */
[----:B------:R-:W-:Y:S08]  /*22f0*/  @P2 BRA `(.L_x_34) ;  /* 0x0000000000042947 */ /* 0x000ff00003800000 */
[----:B------:R0:W5:Y:S02]  /*2300*/  LDG.E.U8 R96, desc[UR52][R2.64] ;  /* 0x0000003402607981 */ /* 0x000164000c1e1100 */
.L_x_34:
[----:B------:R-:W-:Y:S05]  /*2310*/  BSYNC B1 ;  /* 0x0000000000017941 */ /* 0x000fea0003800000 */
.L_x_33:
[----:B-----5:R-:W-:Y:S01]  /*2320*/  LOP3.LUT R0, R96, 0xffff, RZ, 0xc0, !PT ;  /* 0x0000ffff60007812 */ /* 0x020fe200078ec0ff */
[----:B------:R-:W-:Y:S01]  /*2330*/  IMAD.SHL.U32 R8, R20, 0x8, RZ ;  /* 0x0000000814087824 */ /* 0x000fe200078e00ff */
[----:B------:R-:W-:Y:S01]  /*2340*/  ISETP.LT.OR P5, PT, R14, 0x2, !P1 ;  /* 0x000000020e00780c */ /* 0x000fe20004fa1670 */
[----:B------:R-:W-:Y:S01]  /*2350*/  BSSY B1, `(.L_x_35) ;  /* 0x000000e000017945 */ /* 0x000fe20003800000 */
[----:B------:R-:W-:Y:S02]  /*2360*/  PRMT R0, R0, 0x8880, RZ ;  /* 0x0000888000007816 */ /* 0x000fe400000000ff */
[----:B------:R-:W-:Y:S02]  /*2370*/  SHF.L.U64.HI R9, R20, 0x3, R21 ;  /* 0x0000000314097819 */ /* 0x000fe40000010215 */
[----:B------:R-:W-:Y:S01]  /*2380*/  ISETP.GE.AND P0, PT, R18, 0x9, PT ;  /* 0x000000091200780c */ /* 0x000fe20003f06270 */
[----:B------:R-:W-:Y:S02]  /*2390*/  IMAD R13, R0, R23, RZ ;  /* 0x00000017000d7224 */ /* 0x000fe400078e02ff */
[----:B------:R-:W-:-:S04]  /*23a0*/  IMAD.WIDE.U32 R8, R12, R20, R8 ;  /* 0x000000140c087225 */ /* 0x000fc800078e0008 */
[----:B------:R-:W-:Y:S01]  /*23b0*/  @!P2 IMAD R15, R24, R22, R13 ;  /* 0x00000016180fa224 */ /* 0x000fe200078e020d */
[----:B------:R-:W-:Y:S01]  /*23c0*/  IADD3 R8, P3, P4, R10, R100, R8 ;  /* 0x000000640a087210 */ /* 0x000fe20007c7e008 */
[----:B------:R-:W-:-:S03]  /*23d0*/  IMAD.IADD R12, R19, 0x1, R9 ;  /* 0x00000001130c7824 */ /* 0x000fc600078e0209 */
[----:B------:R1:W-:Y:S01]  /*23e0*/  @!P2 STG.E.U8 desc[UR52][R4.64], R15 ;  /* 0x0000000f0400a986 */ /* 0x0003e2000c101134 */
[----:B------:R-:W-:Y:S08]  /*23f0*/  @P5 BRA `(.L_x_36) ;  /* 0x00000000000c5947 */ /* 0x000ff00003800000 */
[----:B------:R-:W2:Y:S02]  /*2400*/  LDG.E.U8 R96, desc[UR52][R2.64+0x1] ;  /* 0x0000013402607981 */ /* 0x000ea4000c1e1100 */
[----:B--2---:R-:W-:-:S05]  /*2410*/  PRMT R0, R96, 0x8880, RZ ;  /* 0x0000888060007816 */ /* 0x004fca00000000ff */
[----:B------:R-:W-:-:S07]  /*2420*/  IMAD R13, R0, R23, RZ ;  /* 0x00000017000d7224 */ /* 0x000fce00078e02ff */
.L_x_36:
[----:B------:R-:W-:Y:S05]  /*2430*/  BSYNC B1 ;  /* 0x0000000000017941 */ /* 0x000fea0003800000 */
.L_x_35:
[C---:B------:R-:W-:Y:S01]  /*2440*/  ISETP.LT.OR P2, PT, R14.reuse, 0x1, !P0 ;  /* 0x000000010e00780c */ /* 0x040fe20004741670 */
[----:B------:R-:W-:Y:S01]  /*2450*/  @!P5 IMAD R25, R25, R22, R13 ;  /* 0x000000161919d224 */ /* 0x000fe200078e020d */
[----:B------:R-:W-:Y:S01]  /*2460*/  BSSY B1, `(.L_x_37) ;  /* 0x000000b000017945 */ /* 0x000fe20003800000 */
[----:B------:R-:W-:Y:S02]  /*2470*/  IADD3.X R9, R11, R101, R12, P3, P4 ;  /* 0x000000650b097210 */ /* 0x000fe40001fe840c */
[C---:B------:R-:W-:Y:S01]  /*2480*/  ISETP.LT.OR P4, PT, R14.reuse, 0x2, !P0 ;  /* 0x000000020e00780c */ /* 0x040fe20004781670 */
[----:B------:R2:W-:Y:S01]  /*2490*/  @!P5 STG.E.U8 desc[UR52][R4.64+0x1], R25 ;  /* 0x000001190400d986 */ /* 0x0005e2000c101134 */
[C---:B------:R-:W-:Y:S02]  /*24a0*/  ISETP.LT.OR P5, PT, R14.reuse, 0x9, !P1 ;  /* 0x000000090e00780c */ /* 0x040fe40004fa1670 */
[C---:B------:R-:W-:Y:S02]  /*24b0*/  ISETP.LT.OR P6, PT, R14.reuse, 0xa, !P1 ;  /* 0x0000000a0e00780c */ /* 0x040fe40004fc1670 */
[----:B------:R-:W-:-:S02]  /*24c0*/  ISETP.LT.OR P3, PT, R14, 0x9, !P0 ;  /* 0x000000090e00780c */ /* 0x000fc40004761670 */
[----:B------:R-:W-:Y:S11]  /*24d0*/  @P2 BRA `(.L_x_38) ;  /* 0x00000000000c2947 */ /* 0x000ff60003800000 */
[----:B------:R-:W3:Y:S02]  /*24e0*/  LDG.E.U8 R96, desc[UR52][R8.64] ;  /* 0x0000003408607981 */ /* 0x000ee4000c1e1100 */
[----:B---3--:R-:W-:-:S05]  /*24f0*/  PRMT R0, R96, 0x8880, RZ ;  /* 0x0000888060007816 */ /* 0x008fca00000000ff */
[----:B------:R-:W-:-:S07]  /*2500*/  IMAD R13, R0, R23, RZ ;  /* 0x00000017000d7224 */ /* 0x000fce00078e02ff */
.L_x_38:
[----:B------:R-:W-:Y:S05]  /*2510*/  BSYNC B1 ;  /* 0x0000000000017941 */ /* 0x000fea0003800000 */
.L_x_37:
[----:B------:R-:W-:Y:S01]  /*2520*/  @!P2 IMAD R11, R26, R22, R13 ;  /* 0x000000161a0ba224 */ /* 0x000fe200078e020d */
[----:B------:R-:W-:Y:S04]  /*2530*/  BSSY B1, `(.L_x_39) ;  /* 0x0000006000017945 */ /* 0x000fe80003800000 */
[----:B------:R3:W-:Y:S01]  /*2540*/  @!P2 STG.E.U8 desc[UR52][R6.64], R11 ;  /* 0x0000000b0600a986 */ /* 0x0007e2000c101134 */
[----:B------:R-:W-:Y:S05]  /*2550*/  @P4 BRA `(.L_x_40) ;  /* 0x00000000000c4947 */ /* 0x000fea0003800000 */
[----:B------:R-:W4:Y:S02]  /*2560*/  LDG.E.U8 R96, desc[UR52][R8.64+0x1] ;  /* 0x0000013408607981 */ /* 0x000f24000c1e1100 */
[----:B----4-:R-:W-:-:S05]  /*2570*/  PRMT R0, R96, 0x8880, RZ ;  /* 0x0000888060007816 */ /* 0x010fca00000000ff */
[----:B------:R-:W-:-:S07]  /*2580*/  IMAD R13, R0, R23, RZ ;  /* 0x00000017000d7224 */ /* 0x000fce00078e02ff */
.L_x_40:
[----:B------:R-:W-:Y:S05]  /*2590*/  BSYNC B1 ;  /* 0x0000000000017941 */ /* 0x000fea0003800000 */
.L_x_39:
[----:B------:R-:W-:Y:S01]  /*25a0*/  @!P4 IMAD R27, R27, R22, R13 ;  /* 0x000000161b1bc224 */ /* 0x000fe200078e020d */
[----:B------:R-:W-:Y:S04]  /*25b0*/  BSSY B1, `(.L_x_41) ;  /* 0x0000006000017945 */ /* 0x000fe80003800000 */
[----:B------:R4:W-:Y:S01]  /*25c0*/  @!P4 STG.E.U8 desc[UR52][R6.64+0x1], R27 ;  /* 0x0000011b0600c986 */ /* 0x0009e2000c101134 */
[----:B------:R-:W-:Y:S05]  /*25d0*/  @P5 BRA `(.L_x_42) ;  /* 0x00000000000c5947 */ /* 0x000fea0003800000 */
[----:B------:R-:W5:Y:S02]  /*25e0*/  LDG.E.U8 R96, desc[UR52][R2.64+0x8] ;  /* 0x0000083402607981 */ /* 0x000f64000c1e1100 */
[----:B-----5:R-:W-:-:S05]  /*25f0*/  PRMT R0, R96, 0x8880, RZ ;  /* 0x0000888060007816 */ /* 0x020fca00000000ff */
[----:B------:R-:W-:-:S07]  /*2600*/  IMAD R13, R0, R23, RZ ;  /* 0x00000017000d7224 */ /* 0x000fce00078e02ff */
.L_x_42:
[----:B------:R-:W-:Y:S05]  /*2610*/  BSYNC B1 ;  /* 0x0000000000017941 */ /* 0x000fea0003800000 */
.L_x_41:
[----:B---3--:R-:W-:Y:S01]  /*2620*/  @!P5 IMAD R11, R28, R22, R13 ;  /* 0x000000161c0bd224 */ /* 0x008fe200078e020d */
[----:B------:R-:W-:Y:S04]  /*2630*/  BSSY B1, `(.L_x_43) ;  /* 0x0000006000017945 */ /* 0x000fe80003800000 */
[----:B------:R3:W-:Y:S01]  /*2640*/  @!P5 STG.E.U8 desc[UR52][R4.64+0x8], R11 ;  /* 0x0000080b0400d986 */ /* 0x0007e2000c101134 */
[----:B------:R-:W-:Y:S05]  /*2650*/  @P6 BRA `(.L_x_44) ;  /* 0x00000000000c6947 */ /* 0x000fea0003800000 */
[----:B------:R-:W5:Y:S02]  /*2660*/  LDG.E.U8 R96, desc[UR52][R2.64+0x9] ;  /* 0x0000093402607981 */ /* 0x000f64000c1e1100 */
[----:B-----5:R-:W-:-:S05]  /*2670*/  PRMT R0, R96, 0x8880, RZ ;  /* 0x0000888060007816 */ /* 0x020fca00000000ff */
[----:B------:R-:W-:-:S07]  /*2680*/  IMAD R13, R0, R23, RZ ;  /* 0x00000017000d7224 */ /* 0x000fce00078e02ff */
.L_x_44:
[----:B------:R-:W-:Y:S05]  /*2690*/  BSYNC B1 ;  /* 0x0000000000017941 */ /* 0x000fea0003800000 */
.L_x_43:
[----:B------:R-:W-:Y:S01]  /*26a0*/  @!P6 IMAD R29, R29, R22, R13 ;  /* 0x000000161d1de224 */ /* 0x000fe200078e020d */
[----:B------:R-:W-:Y:S04]  /*26b0*/  BSSY B1, `(.L_x_45) ;  /* 0x0000006000017945 */ /* 0x000fe80003800000 */
[----:B------:R0:W-:Y:S01]  /*26c0*/  @!P6 STG.E.U8 desc[UR52][R4.64+0x9], R29 ;  /* 0x0000091d0400e986 */ /* 0x0001e2000c101134 */
[----:B------:R-:W-:Y:S05]  /*26d0*/  @P3 BRA `(.L_x_46) ;  /* 0x00000000000c3947 */ /* 0x000fea0003800000 */
[----:B------:R-:W5:Y:S02]  /*26e0*/  LDG.E.U8 R96, desc[UR52][R8.64+0x8] ;  /* 0x0000083408607981 */ /* 0x000f64000c1e1100 */
[----:B-----5:R-:W-:-:S05]  /*26f0*/  PRMT R0, R96, 0x8880, RZ ;  /* 0x0000888060007816 */ /* 0x020fca00000000ff */
[----:B------:R-:W-:-:S07]  /*2700*/  IMAD R13, R0, R23, RZ ;  /* 0x00000017000d7224 */ /* 0x000fce00078e02ff */
.L_x_46:
[----:B------:R-:W-:Y:S05]  /*2710*/  BSYNC B1 ;  /* 0x0000000000017941 */ /* 0x000fea0003800000 */
.L_x_45:
[----:B------:R-:W-:Y:S01]  /*2720*/  ISETP.LT.OR P5, PT, R14, 0xa, !P0 ;  /* 0x0000000a0e00780c */ /* 0x000fe200047a1670 */
[----:B---3--:R-:W-:Y:S01]  /*2730*/  @!P3 IMAD R11, R30, R22, R13 ;  /* 0x000000161e0bb224 */ /* 0x008fe200078e020d */
[----:B------:R-:W-:Y:S01]  /*2740*/  BSSY B1, `(.L_x_47) ;  /* 0x000000a000017945 */ /* 0x000fe20003800000 */
[C---:B------:R-:W-:Y:S02]  /*2750*/  ISETP.LT.OR P4, PT, R14.reuse, 0x11, !P1 ;  /* 0x000000110e00780c */ /* 0x040fe40004f81670 */
[C---:B------:R-:W-:Y:S01]  /*2760*/  ISETP.LT.OR P6, PT, R14.reuse, 0x11, !P0 ;  /* 0x000000110e00780c */ /* 0x040fe200047c1670 */
[----:B------:R3:W-:Y:S01]  /*2770*/  @!P3 STG.E.U8 desc[UR52][R6.64+0x8], R11 ;  /* 0x0000080b0600b986 */ /* 0x0007e2000c101134 */
[C---:B------:R-:W-:Y:S02]  /*2780*/  ISETP.LT.OR P3, PT, R14.reuse, 0x12, !P1 ;  /* 0x000000120e00780c */ /* 0x040fe40004f61670 */
[----:B------:R-:W-:-:S04]  /*2790*/  ISETP.LT.OR P2, PT, R14, 0x12, !P0 ;  /* 0x000000120e00780c */ /* 0x000fc80004741670 */
[----:B------:R-:W-:Y:S09]  /*27a0*/  @P5 BRA `(.L_x_48) ;  /* 0x00000000000c5947 */ /* 0x000ff20003800000 */
[----:B------:R-:W5:Y:S02]  /*27b0*/  LDG.E.U8 R96, desc[UR52][R8.64+0x9] ;  /* 0x0000093408607981 */ /* 0x000f64000c1e1100 */
[----:B-----5:R-:W-:-:S05]  /*27c0*/  PRMT R0, R96, 0x8880, RZ ;  /* 0x0000888060007816 */ /* 0x020fca00000000ff */
[----:B------:R-:W-:-:S07]  /*27d0*/  IMAD R13, R0, R23, RZ ;  /* 0x00000017000d7224 */ /* 0x000fce00078e02ff */
.L_x_48:
[----:B------:R-:W-:Y:S05]  /*27e0*/  BSYNC B1 ;  /* 0x0000000000017941 */ /* 0x000fea0003800000 */
.L_x_47:
[----:B------:R-:W-:Y:S01]  /*27f0*/  @!P5 IMAD R31, R31, R22, R13 ;  /* 0x000000161f1fd224 */ /* 0x000fe200078e020d */
[----:B------:R-:W-:Y:S04]  /*2800*/  BSSY B1, `(.L_x_49) ;  /* 0x0000006000017945 */ /* 0x000fe80003800000 */
[----:B------:R0:W-:Y:S01]  /*2810*/  @!P5 STG.E.U8 desc[UR52][R6.64+0x9], R31 ;  /* 0x0000091f0600d986 */ /* 0x0001e2000c101134 */
[----:B------:R-:W-:Y:S05]  /*2820*/  @P4 BRA `(.L_x_50) ;  /* 0x00000000000c4947 */ /* 0x000fea0003800000 */
[----:B------:R-:W5:Y:S02]  /*2830*/  LDG.E.U8 R96, desc[UR52][R2.64+0x10] ;  /* 0x0000103402607981 */ /* 0x000f64000c1e1100 */
[----:B-----5:R-:W-:-:S05]  /*2840*/  PRMT R0, R96, 0x8880, RZ ;  /* 0x0000888060007816 */ /* 0x020fca00000000ff */
[----:B------:R-:W-:-:S07]  /*2850*/  IMAD R13, R0, R23, RZ ;  /* 0x00000017000d7224 */ /* 0x000fce00078e02ff */
.L_x_50:
[----:B------:R-:W-:Y:S05]  /*2860*/  BSYNC B1 ;  /* 0x0000000000017941 */ /* 0x000fea0003800000 */
.L_x_49:
[----:B---3--:R-:W-:Y:S01]  /*2870*/  @!P4 IMAD R11, R32, R22, R13 ;  /* 0x00000016200bc224 */ /* 0x008fe200078e020d */
[----:B------:R-:W-:Y:S04]  /*2880*/  BSSY B1, `(.L_x_51) ;  /* 0x0000006000017945 */ /* 0x000fe80003800000 */
[----:B------:R3:W-:Y:S01]  /*2890*/  @!P4 STG.E.U8 desc[UR52][R4.64+0x10], R11 ;  /* 0x0000100b0400c986 */ /* 0x0007e2000c101134 */
[----:B------:R-:W-:Y:S05]  /*28a0*/  @P3 BRA `(.L_x_52) ;  /* 0x00000000000c3947 */ /* 0x000fea0003800000 */
[----:B------:R-:W5:Y:S02]  /*28b0*/  LDG.E.U8 R96, desc[UR52][R2.64+0x11] ;  /* 0x0000113402607981 */ /* 0x000f64000c1e1100 */
[----:B-----5:R-:W-:-:S05]  /*28c0*/  PRMT R0, R96, 0x8880, RZ ;  /* 0x0000888060007816 */ /* 0x020fca00000000ff */
[----:B------:R-:W-:-:S07]  /*28d0*/  IMAD R13, R0, R23, RZ ;  /* 0x00000017000d7224 */ /* 0x000fce00078e02ff */
.L_x_52:
[----:B------:R-:W-:Y:S05]  /*28e0*/  BSYNC B1 ;  /* 0x0000000000017941 */ /* 0x000fea0003800000 */
.L_x_51:
[----:B------:R-:W-:Y:S01]  /*28f0*/  @!P3 IMAD R33, R33, R22, R13 ;  /* 0x000000162121b224 */ /* 0x000fe200078e020d */
[----:B------:R-:W-:Y:S04]  /*2900*/  BSSY B1, `(.L_x_53) ;  /* 0x0000006000017945 */ /* 0x000fe80003800000 */
[----:B------:R0:W-:Y:S01]  /*2910*/  @!P3 STG.E.U8 desc[UR52][R4.64+0x11], R33 ;  /* 0x000011210400b986 */ /* 0x0001e2000c101134 */
[----:B------:R-:W-:Y:S05]  /*2920*/  @P6 BRA `(.L_x_54) ;  /* 0x00000000000c6947 */ /* 0x000fea0003800000 */
[----:B------:R-:W5:Y:S02]  /*2930*/  LDG.E.U8 R96, desc[UR52][R8.64+0x10] ;  /* 0x0000103408607981 */ /* 0x000f64000c1e1100 */
[----:B-----5:R-:W-:-:S05]  /*2940*/  PRMT R0, R96, 0x8880, RZ ;  /* 0x0000888060007816 */ /* 0x020fca00000000ff */
[----:B------:R-:W-:-:S07]  /*2950*/  IMAD R13, R0, R23, RZ ;  /* 0x00000017000d7224 */ /* 0x000fce00078e02ff */
.L_x_54:
[----:B------:R-:W-:Y:S05]  /*2960*/  BSYNC B1 ;  /* 0x0000000000017941 */ /* 0x000fea0003800000 */
.L_x_53:
[----:B---3--:R-:W-:Y:S01]  /*2970*/  @!P6 IMAD R11, R34, R22, R13 ;  /* 0x00000016220be224 */ /* 0x008fe200078e020d */
[----:B------:R-:W-:Y:S04]  /*2980*/  BSSY B1, `(.L_x_55) ;  /* 0x0000006000017945 */ /* 0x000fe80003800000 */
[----:B------:R3:W-:Y:S01]  /*2990*/  @!P6 STG.E.U8 desc[UR52][R6.64+0x10], R11 ;  /* 0x0000100b0600e986 */ /* 0x0007e2000c101134 */
[----:B------:R-:W-:Y:S05]  /*29a0*/  @P2 BRA `(.L_x_56) ;  /* 0x00000000000c2947 */ /* 0x000fea0003800000 */
[----:B------:R-:W5:Y:S02]  /*29b0*/  LDG.E.U8 R96, desc[UR52][R8.64+0x11] ;  /* 0x0000113408607981 */ /* 0x000f64000c1e1100 */
[----:B-----5:R-:W-:-:S05]  /*29c0*/  PRMT R0, R96, 0x8880, RZ ;  /* 0x0000888060007816 */ /* 0x020fca00000000ff */
[----:B------:R-:W-:-:S07]  /*29d0*/  IMAD R13, R0, R23, RZ ;  /* 0x00000017000d7224 */ /* 0x000fce00078e02ff */
.L_x_56:
[----:B------:R-:W-:Y:S05]  /*29e0*/  BSYNC B1 ;  /* 0x0000000000017941 */ /* 0x000fea0003800000 */
.L_x_55:
[C---:B------:R-:W-:Y:S01]  /*29f0*/  ISETP.LT.OR P4, PT, R14.reuse, 0x19, !P1 ;  /* 0x000000190e00780c */ /* 0x040fe20004f81670 */
[----:B------:R-:W-:Y:S01]  /*2a00*/  @!P2 IMAD R35, R35, R22, R13 ;  /* 0x000000162323a224 */ /* 0x000fe200078e020d */
        /* <DEDUP_REMOVED lines=10> */
.L_x_58:
[----:B------:R-:W-:Y:S05]  /*2ab0*/  BSYNC B1 ;  /* 0x0000000000017941 */ /* 0x000fea0003800000 */
.L_x_57:
[----:B---3--:R-:W-:Y:S01]  /*2ac0*/  @!P4 IMAD R11, R36, R22, R13 ;  /* 0x00000016240bc224 */ /* 0x008fe200078e020d */
[----:B------:R-:W-:Y:S04]  /*2ad0*/  BSSY B1, `(.L_x_59) ;  /* 0x0000006000017945 */ /* 0x000fe80003800000 */
[----:B------:R3:W-:Y:S01]  /*2ae0*/  @!P4 STG.E.U8 desc[UR52][R4.64+0x18], R11 ;  /* 0x0000180b0400c986 */ /* 0x0007e2000c101134 */
[----:B------:R-:W-:Y:S05]  /*2af0*/  @P3 BRA `(.L_x_60) ;  /* 0x00000000000c3947 */ /* 0x000fea0003800000 */
[----:B------:R-:W5:Y:S02]  /*2b00*/  LDG.E.U8 R96, desc[UR52][R2.64+0x19] ;  /* 0x0000193402607981 */ /* 0x000f64000c1e1100 */
[----:B-----5:R-:W-:-:S05]  /*2b10*/  PRMT R0, R96, 0x8880, RZ ;  /* 0x0000888060007816 */ /* 0x020fca00000000ff */
[----:B------:R-:W-:-:S07]  /*2b20*/  IMAD R13, R0, R23, RZ ;  /* 0x00000017000d7224 */ /* 0x000fce00078e02ff */
.L_x_60:
[----:B------:R-:W-:Y:S05]  /*2b30*/  BSYNC B1 ;  /* 0x0000000000017941 */ /* 0x000fea0003800000 */
.L_x_59:
[----:B------:R-:W-:Y:S01]  /*2b40*/  @!P3 IMAD R37, R37, R22, R13 ;  /* 0x000000162525b224 */ /* 0x000fe200078e020d */
[----:B------:R-:W-:Y:S04]  /*2b50*/  BSSY B1, `(.L_x_61) ;  /* 0x0000006000017945 */ /* 0x000fe80003800000 */
[----:B------:R0:W-:Y:S01]  /*2b60*/  @!P3 STG.E.U8 desc[UR52][R4.64+0x19], R37 ;  /* 0x000019250400b986 */ /* 0x0001e2000c101134 */
[----:B------:R-:W-:Y:S05]  /*2b70*/  @P5 BRA `(.L_x_62) ;  /* 0x00000000000c5947 */ /* 0x000fea0003800000 */
[----:B------:R-:W5:Y:S02]  /*2b80*/  LDG.E.U8 R96, desc[UR52][R8.64+0x18] ;  /* 0x0000183408607981 */ /* 0x000f64000c1e1100 */
[----:B-----5:R-:W-:-:S05]  /*2b90*/  PRMT R0, R96, 0x8880, RZ ;  /* 0x0000888060007816 */ /* 0x020fca00000000ff */
[----:B------:R-:W-:-:S07]  /*2ba0*/  IMAD R13, R0, R23, RZ ;  /* 0x00000017000d7224 */ /* 0x000fce00078e02ff */
.L_x_62:
[----:B------:R-:W-:Y:S05]  /*2bb0*/  BSYNC B1 ;  /* 0x0000000000017941 */ /* 0x000fea0003800000 */
.L_x_61:
[----:B---3--:R-:W-:Y:S01]  /*2bc0*/  @!P5 IMAD R11, R38, R22, R13 ;  /* 0x00000016260bd224 */ /* 0x008fe200078e020d */
[----:B------:R-:W-:Y:S04]  /*2bd0*/  BSSY B1, `(.L_x_63) ;  /* 0x0000006000017945 */ /* 0x000fe80003800000 */
[----:B------:R3:W-:Y:S01]  /*2be0*/  @!P5 STG.E.U8 desc[UR52][R6.64+0x18], R11 ;  /* 0x0000180b0600d986 */ /* 0x0007e2000c101134 */
[----:B------:R-:W-:Y:S05]  /*2bf0*/  @P6 BRA `(.L_x_64) ;  /* 0x00000000000c6947 */ /* 0x000fea0003800000 */
[----:B------:R-:W5:Y:S02]  /*2c00*/  LDG.E.U8 R96, desc[UR52][R8.64+0x19] ;  /* 0x0000193408607981 */ /* 0x000f64000c1e1100 */
[----:B-----5:R-:W-:-:S05]  /*2c10*/  PRMT R0, R96, 0x8880, RZ ;  /* 0x0000888060007816 */ /* 0x020fca00000000ff */
[----:B------:R-:W-:-:S07]  /*2c20*/  IMAD R13, R0, R23, RZ ;  /* 0x00000017000d7224 */ /* 0x000fce00078e02ff */
.L_x_64:
[----:B------:R-:W-:Y:S05]  /*2c30*/  BSYNC B1 ;  /* 0x0000000000017941 */ /* 0x000fea0003800000 */
.L_x_63:
[----:B------:R-:W-:Y:S01]  /*2c40*/  @!P6 IMAD R39, R39, R22, R13 ;  /* 0x000000162727e224 */ /* 0x000fe200078e020d */
[----:B------:R-:W-:Y:S04]  /*2c50*/  BSSY B1, `(.L_x_65) ;  /* 0x0000006000017945 */ /* 0x000fe80003800000 */
[----:B------:R0:W-:Y:S01]  /*2c60*/  @!P6 STG.E.U8 desc[UR52][R6.64+0x19], R39 ;  /* 0x000019270600e986 */ /* 0x0001e2000c101134 */
[----:B------:R-:W-:Y:S05]  /*2c70*/  @P2 BRA `(.L_x_66) ;  /* 0x00000000000c2947 */ /* 0x000fea0003800000 */
[----:B------:R-:W5:Y:S02]  /*2c80*/  LDG.E.U8 R96, desc[UR52][R2.64+0x20] ;  /* 0x0000203402607981 */ /* 0x000f64000c1e1100 */
[----:B-----5:R-:W-:-:S05]  /*2c90*/  PRMT R0, R96, 0x8880, RZ ;  /* 0x0000888060007816 */ /* 0x020fca00000000ff */
[----:B------:R-:W-:-:S07]  /*2ca0*/  IMAD R13, R0, R23, RZ ;  /* 0x00000017000d7224 */ /* 0x000fce00078e02ff */
.L_x_66:
[----:B------:R-:W-:Y:S05]  /*2cb0*/  BSYNC B1 ;  /* 0x0000000000017941 */ /* 0x000fea0003800000 */
.L_x_65:
        /* <DEDUP_REMOVED lines=12> */
.L_x_68:
[----:B------:R-:W-:Y:S05]  /*2d80*/  BSYNC B1 ;  /* 0x0000000000017941 */ /* 0x000fea0003800000 */
.L_x_67:
[----:B------:R-:W-:Y:S01]  /*2d90*/  @!P4 IMAD R41, R41, R22, R13 ;  /* 0x000000162929c224 */ /* 0x000fe200078e020d */
[----:B------:R-:W-:Y:S04]  /*2da0*/  BSSY B1, `(.L_x_69) ;  /* 0x0000006000017945 */ /* 0x000fe80003800000 */
[----:B------:R0:W-:Y:S01]  /*2db0*/  @!P4 STG.E.U8 desc[UR52][R4.64+0x21], R41 ;  /* 0x000021290400c986 */ /* 0x0001e2000c101134 */
[----:B------:R-:W-:Y:S05]  /*2dc0*/  @P3 BRA `(.L_x_70) ;  /* 0x00000000000c3947 */ /* 0x000fea0003800000 */
[----:B------:R-:W5:Y:S02]  /*2dd0*/  LDG.E.U8 R96, desc[UR52][R8.64+0x20] ;  /* 0x0000203408607981 */ /* 0x000f64000c1e1100 */
[----:B-----5:R-:W-:-:S05]  /*2de0*/  PRMT R0, R96, 0x8880, RZ ;  /* 0x0000888060007816 */ /* 0x020fca00000000ff */
[----:B------:R-:W-:-:S07]  /*2df0*/  IMAD R13, R0, R23, RZ ;  /* 0x00000017000d7224 */ /* 0x000fce00078e02ff */
.L_x_70:
[----:B------:R-:W-:Y:S05]  /*2e00*/  BSYNC B1 ;  /* 0x0000000000017941 */ /* 0x000fea0003800000 */
.L_x_69:
[----:B---3--:R-:W-:Y:S01]  /*2e10*/  @!P3 IMAD R11, R42, R22, R13 ;  /* 0x000000162a0bb224 */ /* 0x008fe200078e020d */
[----:B------:R-:W-:Y:S04]  /*2e20*/  BSSY B1, `(.L_x_71) ;  /* 0x0000006000017945 */ /* 0x000fe80003800000 */
[----:B------:R3:W-:Y:S01]  /*2e30*/  @!P3 STG.E.U8 desc[UR52][R6.64+0x20], R11 ;  /* 0x0000200b0600b986 */ /* 0x0007e2000c101134 */
[----:B------:R-:W-:Y:S05]  /*2e40*/  @P5 BRA `(.L_x_72) ;  /* 0x00000000000c5947 */ /* 0x000fea0003800000 */
[----:B------:R-:W5:Y:S02]  /*2e50*/  LDG.E.U8 R96, desc[UR52][R8.64+0x21] ;  /* 0x0000213408607981 */ /* 0x000f64000c1e1100 */
[----:B-----5:R-:W-:-:S05]  /*2e60*/  PRMT R0, R96, 0x8880, RZ ;  /* 0x0000888060007816 */ /* 0x020fca00000000ff */
[----:B------:R-:W-:-:S07]  /*2e70*/  IMAD R13, R0, R23, RZ ;  /* 0x00000017000d7224 */ /* 0x000fce00078e02ff */
.L_x_72:
[----:B------:R-:W-:Y:S05]  /*2e80*/  BSYNC B1 ;  /* 0x0000000000017941 */ /* 0x000fea0003800000 */
.L_x_71:
[----:B------:R-:W-:Y:S01]  /*2e90*/  @!P5 IMAD R43, R43, R22, R13 ;  /* 0x000000162b2bd224 */ /* 0x000fe200078e020d */
[----:B------:R-:W-:Y:S04]  /*2ea0*/  BSSY B1, `(.L_x_73) ;  /* 0x0000006000017945 */ /* 0x000fe80003800000 */
[----:B------:R0:W-:Y:S01]  /*2eb0*/  @!P5 STG.E.U8 desc[UR52][R6.64+0x21], R43 ;  /* 0x0000212b0600d986 */ /* 0x0001e2000c101134 */
[----:B------:R-:W-:Y:S05]  /*2ec0*/  @P6 BRA `(.L_x_74) ;  /* 0x00000000000c6947 */ /* 0x000fea0003800000 */
[----:B------:R-:W5:Y:S02]  /*2ed0*/  LDG.E.U8 R96, desc[UR52][R2.64+0x28] ;  /* 0x0000283402607981 */ /* 0x000f64000c1e1100 */
[----:B-----5:R-:W-:-:S05]  /*2ee0*/  PRMT R0, R96, 0x8880, RZ ;  /* 0x0000888060007816 */ /* 0x020fca00000000ff */
[----:B------:R-:W-:-:S07]  /*2ef0*/  IMAD R13, R0, R23, RZ ;  /* 0x00000017000d7224 */ /* 0x000fce00078e02ff */
.L_x_74:
[----:B------:R-:W-:Y:S05]  /*2f00*/  BSYNC B1 ;  /* 0x0000000000017941 */ /* 0x000fea0003800000 */
.L_x_73:
[----:B---3--:R-:W-:Y:S01]  /*2f10*/  @!P6 IMAD R11, R44, R22, R13 ;  /* 0x000000162c0be224 */ /* 0x008fe200078e020d */
[----:B------:R-:W-:Y:S04]  /*2f20*/  BSSY B1, `(.L_x_75) ;  /* 0x0000006000017945 */ /* 0x000fe80003800000 */
[----:B------:R3:W-:Y:S01]  /*2f30*/  @!P6 STG.E.U8 desc[UR52][R4.64+0x28], R11 ;  /* 0x0000280b0400e986 */ /* 0x0007e2000c101134 */
[----:B------:R-:W-:Y:S05]  /*2f40*/  @P2 BRA `(.L_x_76) ;  /* 0x00000000000c2947 */ /* 0x000fea0003800000 */
[----:B------:R-:W5:Y:S02]  /*2f50*/  LDG.E.U8 R96, desc[UR52][R2.64+0x29] ;  /* 0x0000293402607981 */ /* 0x000f64000c1e1100 */
[----:B-----5:R-:W-:-:S05]  /*2f60*/  PRMT R0, R96, 0x8880, RZ ;  /* 0x0000888060007816 */ /* 0x020fca00000000ff */
[----:B------:R-:W-:-:S07]  /*2f70*/  IMAD R13, R0, R23, RZ ;  /* 0x00000017000d7224 */ /* 0x000fce00078e02ff */
.L_x_76:
[----:B------:R-:W-:Y:S05]  /*2f80*/  BSYNC B1 ;  /* 0x0000000000017941 */ /* 0x000fea0003800000 */
.L_x_75:
        /* <DEDUP_REMOVED lines=12> */
.L_x_78:
[----:B------:R-:W-:Y:S05]  /*3050*/  BSYNC B1 ;  /* 0x0000000000017941 */ /* 0x000fea0003800000 */
.L_x_77:
[----:B---3--:R-:W-:Y:S01]  /*3060*/  @!P4 IMAD R11, R46, R22, R13 ;  /* 0x000000162e0bc224 */ /* 0x008fe200078e020d */
[----:B------:R-:W-:Y:S04]  /*3070*/  BSSY B1, `(.L_x_79) ;  /* 0x0000006000017945 */ /* 0x000fe80003800000 */
[----:B------:R3:W-:Y:S01]  /*3080*/  @!P4 STG.E.U8 desc[UR52][R6.64+0x28], R11 ;  /* 0x0000280b0600c986 */ /* 0x0007e2000c101134 */
[----:B------:R-:W-:Y:S05]  /*3090*/  @P3 BRA `(.L_x_80) ;  /* 0x00000000000c3947 */ /* 0x000fea0003800000 */
[----:B------:R-:W5:Y:S02]  /*30a0*/  LDG.E.U8 R96, desc[UR52][R8.64+0x29] ;  /* 0x0000293408607981 */ /* 0x000f64000c1e1100 */
[----:B-----5:R-:W-:-:S05]  /*30b0*/  PRMT R0, R96, 0x8880, RZ ;  /* 0x0000888060007816 */ /* 0x020fca00000000ff */
[----:B------:R-:W-:-:S07]  /*30c0*/  IMAD R13, R0, R23, RZ ;  /* 0x00000017000d7224 */ /* 0x000fce00078e02ff */
.L_x_80:
[----:B------:R-:W-:Y:S05]  /*30d0*/  BSYNC B1 ;  /* 0x0000000000017941 */ /* 0x000fea0003800000 */
.L_x_79:
[----:B------:R-:W-:Y:S01]  /*30e0*/  @!P3 IMAD R47, R47, R22, R13 ;  /* 0x000000162f2fb224 */ /* 0x000fe200078e020d */
[----:B------:R-:W-:Y:S04]  /*30f0*/  BSSY B1, `(.L_x_81) ;  /* 0x0000006000017945 */ /* 0x000fe80003800000 */
[----:B------:R0:W-:Y:S01]  /*3100*/  @!P3 STG.E.U8 desc[UR52][R6.64+0x29], R47 ;  /* 0x0000292f0600b986 */ /* 0x0001e2000c101134 */
[----:B------:R-:W-:Y:S05]  /*3110*/  @P5 BRA `(.L_x_82) ;  /* 0x00000000000c5947 */ /* 0x000fea0003800000 */
[----:B------:R-:W5:Y:S02]  /*3120*/  LDG.E.U8 R96, desc[UR52][R2.64+0x30] ;  /* 0x0000303402607981 */ /* 0x000f64000c1e1100 */
[----:B-----5:R-:W-:-:S05]  /*3130*/  PRMT R0, R96, 0x8880, RZ ;  /* 0x0000888060007816 */ /* 0x020fca00000000ff */
[----:B------:R-:W-:-:S07]  /*3140*/  IMAD R13, R0, R23, RZ ;  /* 0x00000017000d7224 */ /* 0x000fce00078e02ff */
.L_x_82:
[----:B------:R-:W-:Y:S05]  /*3150*/  BSYNC B1 ;  /* 0x0000000000017941 */ /* 0x000fea0003800000 */
.L_x_81:
[----:B---3--:R-:W-:Y:S01]  /*3160*/  @!P5 IMAD R11, R48, R22, R13 ;  /* 0x00000016300bd224 */ /* 0x008fe200078e020d */
[----:B------:R-:W-:Y:S04]  /*3170*/  BSSY B1, `(.L_x_83) ;  /* 0x0000006000017945 */ /* 0x000fe80003800000 */
[----:B------:R3:W-:Y:S01]  /*3180*/  @!P5 STG.E.U8 desc[UR52][R4.64+0x30], R11 ;  /* 0x0000300b0400d986 */ /* 0x0007e2000c101134 */
[----:B------:R-:W-:Y:S05]  /*3190*/  @P6 BRA `(.L_x_84) ;  /* 0x00000000000c6947 */ /* 0x000fea0003800000 */
[----:B------:R-:W5:Y:S02]  /*31a0*/  LDG.E.U8 R96, desc[UR52][R2.64+0x31] ;  /* 0x0000313402607981 */ /* 0x000f64000c1e1100 */
[----:B-----5:R-:W-:-:S05]  /*31b0*/  PRMT R0, R96, 0x8880, RZ ;  /* 0x0000888060007816 */ /* 0x020fca00000000ff */
[----:B------:R-:W-:-:S07]  /*31c0*/  IMAD R13, R0, R23, RZ ;  /* 0x00000017000d7224 */ /* 0x000fce00078e02ff */
.L_x_84:
[----:B------:R-:W-:Y:S05]  /*31d0*/  BSYNC B1 ;  /* 0x0000000000017941 */ /* 0x000fea0003800000 */
.L_x_83:
[----:B------:R-:W-:Y:S01]  /*31e0*/  @!P6 IMAD R49, R49, R22, R13 ;  /* 0x000000163131e224 */ /* 0x000fe200078e020d */
[----:B------:R-:W-:Y:S04]  /*31f0*/  BSSY B1, `(.L_x_85) ;  /* 0x0000006000017945 */ /* 0x000fe80003800000 */
[----:B------:R0:W-:Y:S01]  /*3200*/  @!P6 STG.E.U8 desc[UR52][R4.64+0x31], R49 ;  /* 0x000031310400e986 */ /* 0x0001e2000c101134 */
[----:B------:R-:W-:Y:S05]  /*3210*/  @P2 BRA `(.L_x_86) ;  /* 0x00000000000c2947 */ /* 0x000fea0003800000 */
[----:B------:R-:W5:Y:S02]  /*3220*/  LDG.E.U8 R96, desc[UR52][R8.64+0x30] ;  /* 0x0000303408607981 */ /* 0x000f64000c1e1100 */
[----:B-----5:R-:W-:-:S05]  /*3230*/  PRMT R0, R96, 0x8880, RZ ;  /* 0x0000888060007816 */ /* 0x020fca00000000ff */
[----:B------:R-:W-:-:S07]  /*3240*/  IMAD R13, R0, R23, RZ ;  /* 0x00000017000d7224 */ /* 0x000fce00078e02ff */
.L_x_86:
[----:B------:R-:W-:Y:S05]  /*3250*/  BSYNC B1 ;  /* 0x0000000000017941 */ /* 0x000fea0003800000 */
.L_x_85:
        /* <DEDUP_REMOVED lines=12> */
.L_x_88:
[----:B------:R-:W-:Y:S05]  /*3320*/  BSYNC B1 ;  /* 0x0000000000017941 */ /* 0x000fea0003800000 */
.L_x_87:
[----:B------:R-:W-:Y:S01]  /*3330*/  @!P4 IMAD R51, R51, R22, R13 ;  /* 0x000000163333c224 */ /* 0x000fe200078e020d */
[----:B------:R-:W-:Y:S04]  /*3340*/  BSSY B1, `(.L_x_89) ;  /* 0x0000006000017945 */ /* 0x000fe80003800000 */
[----:B------:R0:W-:Y:S01]  /*3350*/  @!P4 STG.E.U8 desc[UR52][R6.64+0x31], R51 ;  /* 0x000031330600c986 */ /* 0x0001e2000c101134 */
[----:B------:R-:W-:Y:S05]  /*3360*/  @P3 BRA `(.L_x_90) ;  /* 0x00000000000c3947 */ /* 0x000fea0003800000 */
[----:B------:R-:W5:Y:S02]  /*3370*/  LDG.E.U8 R96, desc[UR52][R2.64+0x38] ;  /* 0x0000383402607981 */ /* 0x000f64000c1e1100 */
[----:B-----5:R-:W-:-:S05]  /*3380*/  PRMT R0, R96, 0x8880, RZ ;  /* 0x0000888060007816 */ /* 0x020fca00000000ff */
[----:B------:R-:W-:-:S07]  /*3390*/  IMAD R13, R0, R23, RZ ;  /* 0x00000017000d7224 */ /* 0x000fce00078e02ff */
.L_x_90:
[----:B------:R-:W-:Y:S05]  /*33a0*/  BSYNC B1 ;  /* 0x0000000000017941 */ /* 0x000fea0003800000 */
.L_x_89:
[----:B---3--:R-:W-:Y:S01]  /*33b0*/  @!P3 IMAD R11, R52, R22, R13 ;  /* 0x00000016340bb224 */ /* 0x008fe200078e020d */
[----:B------:R-:W-:Y:S04]  /*33c0*/  BSSY B1, `(.L_x_91) ;  /* 0x0000006000017945 */ /* 0x000fe80003800000 */
[----:B------:R3:W-:Y:S01]  /*33d0*/  @!P3 STG.E.U8 desc[UR52][R4.64+0x38], R11 ;  /* 0x0000380b0400b986 */ /* 0x0007e2000c101134 */
[----:B------:R-:W-:Y:S05]  /*33e0*/  @P5 BRA `(.L_x_92) ;  /* 0x00000000000c5947 */ /* 0x000fea0003800000 */
[----:B------:R-:W5:Y:S02]  /*33f0*/  LDG.E.U8 R96, desc[UR52][R2.64+0x39] ;  /* 0x0000393402607981 */ /* 0x000f64000c1e1100 */
[----:B-----5:R-:W-:-:S05]  /*3400*/  PRMT R0, R96, 0x8880, RZ ;  /* 0x0000888060007816 */ /* 0x020fca00000000ff */
[----:B------:R-:W-:-:S07]  /*3410*/  IMAD R13, R0, R23, RZ ;  /* 0x00000017000d7224 */ /* 0x000fce00078e02ff */
.L_x_92:
[----:B------:R-:W-:Y:S05]  /*3420*/  BSYNC B1 ;  /* 0x0000000000017941 */ /* 0x000fea0003800000 */
.L_x_91:
[----:B------:R-:W-:Y:S01]  /*3430*/  @!P5 IMAD R53, R53, R22, R13 ;  /* 0x000000163535d224 */ /* 0x000fe200078e020d */
[----:B------:R-:W-:Y:S04]  /*3440*/  BSSY B1, `(.L_x_93) ;  /* 0x0000006000017945 */ /* 0x000fe80003800000 */
[----:B------:R0:W-:Y:S01]  /*3450*/  @!P5 STG.E.U8 desc[UR52][R4.64+0x39], R53 ;  /* 0x000039350400d986 */ /* 0x0001e2000c101134 */
[----:B------:R-:W-:Y:S05]  /*3460*/  @P6 BRA `(.L_x_94) ;  /* 0x00000000000c6947 */ /* 0x000fea0003800000 */
[----:B------:R-:W5:Y:S02]  /*3470*/  LDG.E.U8 R96, desc[UR52][R8.64+0x38] ;  /* 0x0000383408607981 */ /* 0x000f64000c1e1100 */
[----:B-----5:R-:W-:-:S05]  /*3480*/  PRMT R0, R96, 0x8880, RZ ;  /* 0x0000888060007816 */ /* 0x020fca00000000ff */
[----:B------:R-:W-:-:S07]  /*3490*/  IMAD R13, R0, R23, RZ ;  /* 0x00000017000d7224 */ /* 0x000fce00078e02ff */
.L_x_94:
[----:B------:R-:W-:Y:S05]  /*34a0*/  BSYNC B1 ;  /* 0x0000000000017941 */ /* 0x000fea0003800000 */
.L_x_93:
[----:B---3--:R-:W-:Y:S01]  /*34b0*/  @!P6 IMAD R11, R54, R22, R13 ;  /* 0x00000016360be224 */ /* 0x008fe200078e020d */
[----:B------:R-:W-:Y:S04]  /*34c0*/  BSSY B1, `(.L_x_95) ;  /* 0x0000006000017945 */ /* 0x000fe80003800000 */
[----:B------:R3:W-:Y:S01]  /*34d0*/  @!P6 STG.E.U8 desc[UR52][R6.64+0x38], R11 ;  /* 0x0000380b0600e986 */ /* 0x0007e2000c101134 */
[----:B------:R-:W-:Y:S05]  /*34e0*/  @P2 BRA `(.L_x_96) ;  /* 0x00000000000c2947 */ /* 0x000fea0003800000 */
[----:B------:R-:W5:Y:S02]  /*34f0*/  LDG.E.U8 R96, desc[UR52][R8.64+0x39] ;  /* 0x0000393408607981 */ /* 0x000f64000c1e1100 */
[----:B-----5:R-:W-:-:S05]  /*3500*/  PRMT R0, R96, 0x8880, RZ ;  /* 0x0000888060007816 */ /* 0x020fca00000000ff */
[----:B------:R-:W-:-:S07]  /*3510*/  IMAD R13, R0, R23, RZ ;  /* 0x00000017000d7224 */ /* 0x000fce00078e02ff */
.L_x_96:
[----:B------:R-:W-:Y:S05]  /*3520*/  BSYNC B1 ;  /* 0x0000000000017941 */ /* 0x000fea0003800000 */
.L_x_95:
        /* <DEDUP_REMOVED lines=12> */
.L_x_98:
[----:B------:R-:W-:Y:S05]  /*35f0*/  BSYNC B1 ;  /* 0x0000000000017941 */ /* 0x000fea0003800000 */
.L_x_97:
[----:B---3--:R-:W-:Y:S01]  /*3600*/  @!P4 IMAD R11, R56, R22, R13 ;  /* 0x00000016380bc224 */ /* 0x008fe200078e020d */
[----:B------:R-:W-:Y:S04]  /*3610*/  BSSY B1, `(.L_x_99) ;  /* 0x0000006000017945 */ /* 0x000fe80003800000 */
[----:B------:R3:W-:Y:S01]  /*3620*/  @!P4 STG.E.U8 desc[UR52][R4.64+0x40], R11 ;  /* 0x0000400b0400c986 */ /* 0x0007e2000c101134 */
[----:B------:R-:W-:Y:S05]  /*3630*/  @P3 BRA `(.L_x_100) ;  /* 0x00000000000c3947 */ /* 0x000fea0003800000 */
[----:B------:R-:W5:Y:S02]  /*3640*/  LDG.E.U8 R96, desc[UR52][R2.64+0x41] ;  /* 0x0000413402607981 */ /* 0x000f64000c1e1100 */
[----:B-----5:R-:W-:-:S05]  /*3650*/  PRMT R0, R96, 0x8880, RZ ;  /* 0x0000888060007816 */ /* 0x020fca00000000ff */
[----:B------:R-:W-:-:S07]  /*3660*/  IMAD R13, R0, R23, RZ ;  /* 0x00000017000d7224 */ /* 0x000fce00078e02ff */
.L_x_100:
[----:B------:R-:W-:Y:S05]  /*3670*/  BSYNC B1 ;  /* 0x0000000000017941 */ /* 0x000fea0003800000 */
.L_x_99:
[----:B------:R-:W-:Y:S01]  /*3680*/  @!P3 IMAD R57, R57, R22, R13 ;  /* 0x000000163939b224 */ /* 0x000fe200078e020d */
[----:B------:R-:W-:Y:S04]  /*3690*/  BSSY B1, `(.L_x_101) ;  /* 0x0000006000017945 */ /* 0x000fe80003800000 */
[----:B------:R0:W-:Y:S01]  /*36a0*/  @!P3 STG.E.U8 desc[UR52][R4.64+0x41], R57 ;  /* 0x000041390400b986 */ /* 0x0001e2000c101134 */
[----:B------:R-:W-:Y:S05]  /*36b0*/  @P5 BRA `(.L_x_102) ;  /* 0x00000000000c5947 */ /* 0x000fea0003800000 */
[----:B------:R-:W5:Y:S02]  /*36c0*/  LDG.E.U8 R96, desc[UR52][R8.64+0x40] ;  /* 0x0000403408607981 */ /* 0x000f64000c1e1100 */
[----:B-----5:R-:W-:-:S05]  /*36d0*/  PRMT R0, R96, 0x8880, RZ ;  /* 0x0000888060007816 */ /* 0x020fca00000000ff */
[----:B------:R-:W-:-:S07]  /*36e0*/  IMAD R13, R0, R23, RZ ;  /* 0x00000017000d7224 */ /* 0x000fce00078e02ff */
.L_x_102:
[----:B------:R-:W-:Y:S05]  /*36f0*/  BSYNC B1 ;  /* 0x0000000000017941 */ /* 0x000fea0003800000 */
.L_x_101:
[----:B---3--:R-:W-:Y:S01]  /*3700*/  @!P5 IMAD R11, R58, R22, R13 ;  /* 0x000000163a0bd224 */ /* 0x008fe200078e020d */
[----:B------:R-:W-:Y:S04]  /*3710*/  BSSY B1, `(.L_x_103) ;  /* 0x0000006000017945 */ /* 0x000fe80003800000 */
[----:B------:R3:W-:Y:S01]  /*3720*/  @!P5 STG.E.U8 desc[UR52][R6.64+0x40], R11 ;  /* 0x0000400b0600d986 */ /* 0x0007e2000c101134 */
[----:B------:R-:W-:Y:S05]  /*3730*/  @P6 BRA `(.L_x_104) ;  /* 0x00000000000c6947 */ /* 0x000fea0003800000 */
[----:B------:R-:W5:Y:S02]  /*3740*/  LDG.E.U8 R96, desc[UR52][R8.64+0x41] ;  /* 0x0000413408607981 */ /* 0x000f64000c1e1100 */
[----:B-----5:R-:W-:-:S05]  /*3750*/  PRMT R0, R96, 0x8880, RZ ;  /* 0x0000888060007816 */ /* 0x020fca00000000ff */
[----:B------:R-:W-:-:S07]  /*3760*/  IMAD R13, R0, R23, RZ ;  /* 0x00000017000d7224 */ /* 0x000fce00078e02ff */
.L_x_104:
[----:B------:R-:W-:Y:S05]  /*3770*/  BSYNC B1 ;  /* 0x0000000000017941 */ /* 0x000fea0003800000 */
.L_x_103:
[----:B------:R-:W-:Y:S01]  /*3780*/  @!P6 IMAD R59, R59, R22, R13 ;  /* 0x000000163b3be224 */ /* 0x000fe200078e020d */
[----:B------:R-:W-:Y:S04]  /*3790*/  BSSY B1, `(.L_x_105) ;  /* 0x0000006000017945 */ /* 0x000fe80003800000 */
[----:B------:R0:W-:Y:S01]  /*37a0*/  @!P6 STG.E.U8 desc[UR52][R6.64+0x41], R59 ;  /* 0x0000413b0600e986 */ /* 0x0001e2000c101134 */
[----:B------:R-:W-:Y:S05]  /*37b0*/  @P2 BRA `(.L_x_106) ;  /* 0x00000000000c2947 */ /* 0x000fea0003800000 */
[----:B------:R-:W5:Y:S02]  /*37c0*/  LDG.E.U8 R96, desc[UR52][R2.64+0x48] ;  /* 0x0000483402607981 */ /* 0x000f64000c1e1100 */
[----:B-----5:R-:W-:-:S05]  /*37d0*/  PRMT R0, R96, 0x8880, RZ ;  /* 0x0000888060007816 */ /* 0x020fca00000000ff */
[----:B------:R-:W-:-:S07]  /*37e0*/  IMAD R13, R0, R23, RZ ;  /* 0x00000017000d7224 */ /* 0x000fce00078e02ff */
.L_x_106:
[----:B------:R-:W-:Y:S05]  /*37f0*/  BSYNC B1 ;  /* 0x0000000000017941 */ /* 0x000fea0003800000 */
.L_x_105:
        /* <DEDUP_REMOVED lines=12> */
.L_x_108:
[----:B------:R-:W-:Y:S05]  /*38c0*/  BSYNC B1 ;  /* 0x0000000000017941 */ /* 0x000fea0003800000 */
.L_x_107:
[----:B------:R-:W-:Y:S01]  /*38d0*/  @!P4 IMAD R61, R61, R22, R13 ;  /* 0x000000163d3dc224 */ /* 0x000fe200078e020d */
[----:B------:R-:W-:Y:S04]  /*38e0*/  BSSY B1, `(.L_x_109) ;  /* 0x0000006000017945 */ /* 0x000fe80003800000 */
[----:B------:R0:W-:Y:S01]  /*38f0*/  @!P4 STG.E.U8 desc[UR52][R4.64+0x49], R61 ;  /* 0x0000493d0400c986 */ /* 0x0001e2000c101134 */
[----:B------:R-:W-:Y:S05]  /*3900*/  @P3 BRA `(.L_x_110) ;  /* 0x00000000000c3947 */ /* 0x000fea0003800000 */
[----:B------:R-:W5:Y:S02]  /*3910*/  LDG.E.U8 R96, desc[UR52][R8.64+0x48] ;  /* 0x0000483408607981 */ /* 0x000f64000c1e1100 */
[----:B-----5:R-:W-:-:S05]  /*3920*/  PRMT R0, R96, 0x8880, RZ ;  /* 0x0000888060007816 */ /* 0x020fca00000000ff */
[----:B------:R-:W-:-:S07]  /*3930*/  IMAD R13, R0, R23, RZ ;  /* 0x00000017000d7224 */ /* 0x000fce00078e02ff */
.L_x_110:
[----:B------:R-:W-:Y:S05]  /*3940*/  BSYNC B1 ;  /* 0x0000000000017941 */ /* 0x000fea0003800000 */
.L_x_109:
[----:B---3--:R-:W-:Y:S01]  /*3950*/  @!P3 IMAD R11, R62, R22, R13 ;  /* 0x000000163e0bb224 */ /* 0x008fe200078e020d */
[----:B------:R-:W-:Y:S04]  /*3960*/  BSSY B1, `(.L_x_111) ;  /* 0x0000006000017945 */ /* 0x000fe80003800000 */
[----:B------:R3:W-:Y:S01]  /*3970*/  @!P3 STG.E.U8 desc[UR52][R6.64+0x48], R11 ;  /* 0x0000480b0600b986 */ /* 0x0007e2000c101134 */
[----:B------:R-:W-:Y:S05]  /*3980*/  @P5 BRA `(.L_x_112) ;  /* 0x00000000000c5947 */ /* 0x000fea0003800000 */
[----:B------:R-:W5:Y:S02]  /*3990*/  LDG.E.U8 R96, desc[UR52][R8.64+0x49] ;  /* 0x0000493408607981 */ /* 0x000f64000c1e1100 */
[----:B-----5:R-:W-:-:S05]  /*39a0*/  PRMT R0, R96, 0x8880, RZ ;  /* 0x0000888060007816 */ /* 0x020fca00000000ff */
[----:B------:R-:W-:-:S07]  /*39b0*/  IMAD R13, R0, R23, RZ ;  /* 0x00000017000d7224 */ /* 0x000fce00078e02ff */
.L_x_112:
[----:B------:R-:W-:Y:S05]  /*39c0*/  BSYNC B1 ;  /* 0x0000000000017941 */ /* 0x000fea0003800000 */
.L_x_111:
[----:B------:R-:W-:Y:S01]  /*39d0*/  @!P5 IMAD R63, R63, R22, R13 ;  /* 0x000000163f3fd224 */ /* 0x000fe200078e020d */
[----:B------:R-:W-:Y:S04]  /*39e0*/  BSSY B1, `(.L_x_113) ;  /* 0x0000006000017945 */ /* 0x000fe80003800000 */
[----:B------:R0:W-:Y:S01]  /*39f0*/  @!P5 STG.E.U8 desc[UR52][R6.64+0x49], R63 ;  /* 0x0000493f0600d986 */ /* 0x0001e2000c101134 */
[----:B------:R-:W-:Y:S05]  /*3a00*/  @P6 BRA `(.L_x_114) ;  /* 0x00000000000c6947 */ /* 0x000fea0003800000 */
[----:B------:R-:W5:Y:S02]  /*3a10*/  LDG.E.U8 R96, desc[UR52][R2.64+0x50] ;  /* 0x0000503402607981 */ /* 0x000f64000c1e1100 */
[----:B-----5:R-:W-:-:S05]  /*3a20*/  PRMT R0, R96, 0x8880, RZ ;  /* 0x0000888060007816 */ /* 0x020fca00000000ff */
[----:B------:R-:W-:-:S07]  /*3a30*/  IMAD R13, R0, R23, RZ ;  /* 0x00000017000d7224 */ /* 0x000fce00078e02ff */
.L_x_114:
[----:B------:R-:W-:Y:S05]  /*3a40*/  BSYNC B1 ;  /* 0x0000000000017941 */ /* 0x000fea0003800000 */
.L_x_113:
[----:B---3--:R-:W-:Y:S01]  /*3a50*/  @!P6 IMAD R11, R64, R22, R13 ;  /* 0x00000016400be224 */ /* 0x008fe200078e020d */
[----:B------:R-:W-:Y:S04]  /*3a60*/  BSSY B1, `(.L_x_115) ;  /* 0x0000006000017945 */ /* 0x000fe80003800000 */
[----:B------:R3:W-:Y:S01]  /*3a70*/  @!P6 STG.E.U8 desc[UR52][R4.64+0x50], R11 ;  /* 0x0000500b0400e986 */ /* 0x0007e2000c101134 */
[----:B------:R-:W-:Y:S05]  /*3a80*/  @P2 BRA `(.L_x_116) ;  /* 0x00000000000c2947 */ /* 0x000fea0003800000 */
[----:B------:R-:W5:Y:S02]  /*3a90*/  LDG.E.U8 R96, desc[UR52][R2.64+0x51] ;  /* 0x0000513402607981 */ /* 0x000f64000c1e1100 */
[----:B-----5:R-:W-:-:S05]  /*3aa0*/  PRMT R0, R96, 0x8880, RZ ;  /* 0x0000888060007816 */ /* 0x020fca00000000ff */
[----:B------:R-:W-:-:S07]  /*3ab0*/  IMAD R13, R0, R23, RZ ;  /* 0x00000017000d7224 */ /* 0x000fce00078e02ff */
.L_x_116:
[----:B------:R-:W-:Y:S05]  /*3ac0*/  BSYNC B1 ;  /* 0x0000000000017941 */ /* 0x000fea0003800000 */
.L_x_115:
        /* <DEDUP_REMOVED lines=12> */
.L_x_118:
[----:B------:R-:W-:Y:S05]  /*3b90*/  BSYNC B1 ;  /* 0x0000000000017941 */ /* 0x000fea0003800000 */
.L_x_117:
[----:B---3--:R-:W-:Y:S01]  /*3ba0*/  @!P4 IMAD R11, R66, R22, R13 ;  /* 0x00000016420bc224 */ /* 0x008fe200078e020d */
[----:B------:R-:W-:Y:S04]  /*3bb0*/  BSSY B1, `(.L_x_119) ;  /* 0x0000006000017945 */ /* 0x000fe80003800000 */
[----:B------:R3:W-:Y:S01]  /*3bc0*/  @!P4 STG.E.U8 desc[UR52][R6.64+0x50], R11 ;  /* 0x0000500b0600c986 */ /* 0x0007e2000c101134 */
[----:B------:R-:W-:Y:S05]  /*3bd0*/  @P3 BRA `(.L_x_120) ;  /* 0x00000000000c3947 */ /* 0x000fea0003800000 */
[----:B------:R-:W5:Y:S02]  /*3be0*/  LDG.E.U8 R96, desc[UR52][R8.64+0x51] ;  /* 0x0000513408607981 */ /* 0x000f64000c1e1100 */
[----:B-----5:R-:W-:-:S05]  /*3bf0*/  PRMT R0, R96, 0x8880, RZ ;  /* 0x0000888060007816 */ /* 0x020fca00000000ff */
[----:B------:R-:W-:-:S07]  /*3c00*/  IMAD R13, R0, R23, RZ ;  /* 0x00000017000d7224 */ /* 0x000fce00078e02ff */
.L_x_120:
[----:B------:R-:W-:Y:S05]  /*3c10*/  BSYNC B1 ;  /* 0x0000000000017941 */ /* 0x000fea0003800000 */
.L_x_119:
[----:B------:R-:W-:Y:S01]  /*3c20*/  @!P3 IMAD R67, R67, R22, R13 ;  /* 0x000000164343b224 */ /* 0x000fe200078e020d */
[----:B------:R-:W-:Y:S04]  /*3c30*/  BSSY B1, `(.L_x_121) ;  /* 0x0000006000017945 */ /* 0x000fe80003800000 */
[----:B------:R0:W-:Y:S01]  /*3c40*/  @!P3 STG.E.U8 desc[UR52][R6.64+0x51], R67 ;  /* 0x000051430600b986 */ /* 0x0001e2000c101134 */
[----:B------:R-:W-:Y:S05]  /*3c50*/  @P5 BRA `(.L_x_122) ;  /* 0x00000000000c5947 */ /* 0x000fea0003800000 */
[----:B------:R-:W5:Y:S02]  /*3c60*/  LDG.E.U8 R96, desc[UR52][R2.64+0x58] ;  /* 0x0000583402607981 */ /* 0x000f64000c1e1100 */
[----:B-----5:R-:W-:-:S05]  /*3c70*/  PRMT R0, R96, 0x8880, RZ ;  /* 0x0000888060007816 */ /* 0x020fca00000000ff */
[----:B------:R-:W-:-:S07]  /*3c80*/  IMAD R13, R0, R23, RZ ;  /* 0x00000017000d7224 */ /* 0x000fce00078e02ff */
.L_x_122:
[----:B------:R-:W-:Y:S05]  /*3c90*/  BSYNC B1 ;  /* 0x0000000000017941 */ /* 0x000fea0003800000 */
.L_x_121:
[----:B---3--:R-:W-:Y:S01]  /*3ca0*/  @!P5 IMAD R11, R68, R22, R13 ;  /* 0x00000016440bd224 */ /* 0x008fe200078e020d */
[----:B------:R-:W-:Y:S04]  /*3cb0*/  BSSY B1, `(.L_x_123) ;  /* 0x0000006000017945 */ /* 0x000fe80003800000 */
[----:B------:R3:W-:Y:S01]  /*3cc0*/  @!P5 STG.E.U8 desc[UR52][R4.64+0x58], R11 ;  /* 0x0000580b0400d986 */ /* 0x0007e2000c101134 */
[----:B------:R-:W-:Y:S05]  /*3cd0*/  @P6 BRA `(.L_x_124) ;  /* 0x00000000000c6947 */ /* 0x000fea0003800000 */
[----:B------:R-:W5:Y:S02]  /*3ce0*/  LDG.E.U8 R96, desc[UR52][R2.64+0x59] ;  /* 0x0000593402607981 */ /* 0x000f64000c1e1100 */
[----:B-----5:R-:W-:-:S05]  /*3cf0*/  PRMT R0, R96, 0x8880, RZ ;  /* 0x0000888060007816 */ /* 0x020fca00000000ff */
[----:B------:R-:W-:-:S07]  /*3d00*/  IMAD R13, R0, R23, RZ ;  /* 0x00000017000d7224 */ /* 0x000fce00078e02ff */
.L_x_124:
[----:B------:R-:W-:Y:S05]  /*3d10*/  BSYNC B1 ;  /* 0x0000000000017941 */ /* 0x000fea0003800000 */
.L_x_123:
[----:B------:R-:W-:Y:S01]  /*3d20*/  @!P6 IMAD R69, R69, R22, R13 ;  /* 0x000000164545e224 */ /* 0x000fe200078e020d */
[----:B------:R-:W-:Y:S04]  /*3d30*/  BSSY B1, `(.L_x_125) ;  /* 0x0000006000017945 */ /* 0x000fe80003800000 */
[----:B------:R0:W-:Y:S01]  /*3d40*/  @!P6 STG.E.U8 desc[UR52][R4.64+0x59], R69 ;  /* 0x000059450400e986 */ /* 0x0001e2000c101134 */
[----:B------:R-:W-:Y:S05]  /*3d50*/  @P2 BRA `(.L_x_126) ;  /* 0x00000000000c2947 */ /* 0x000fea0003800000 */
[----:B------:R-:W5:Y:S02]  /*3d60*/  LDG.E.U8 R96, desc[UR52][R8.64+0x58] ;  /* 0x0000583408607981 */ /* 0x000f64000c1e1100 */
[----:B-----5:R-:W-:-:S05]  /*3d70*/  PRMT R0, R96, 0x8880, RZ ;  /* 0x0000888060007816 */ /* 0x020fca00000000ff */
[----:B------:R-:W-:-:S07]  /*3d80*/  IMAD R13, R0, R23, RZ ;  /* 0x00000017000d7224 */ /* 0x000fce00078e02ff */
.L_x_126:
[----:B------:R-:W-:Y:S05]  /*3d90*/  BSYNC B1 ;  /* 0x0000000000017941 */ /* 0x000fea0003800000 */
.L_x_125:
        /* <DEDUP_REMOVED lines=12> */
.L_x_128:
[----:B------:R-:W-:Y:S05]  /*3e60*/  BSYNC B1 ;  /* 0x0000000000017941 */ /* 0x000fea0003800000 */
.L_x_127:
[----:B------:R-:W-:Y:S01]  /*3e70*/  @!P4 IMAD R71, R71, R22, R13 ;  /* 0x000000164747c224 */ /* 0x000fe200078e020d */
[----:B------:R-:W-:Y:S04]  /*3e80*/  BSSY B1, `(.L_x_129) ;  /* 0x0000006000017945 */ /* 0x000fe80003800000 */
[----:B------:R0:W-:Y:S01]  /*3e90*/  @!P4 STG.E.U8 desc[UR52][R6.64+0x59], R71 ;  /* 0x000059470600c986 */ /* 0x0001e2000c101134 */
[----:B------:R-:W-:Y:S05]  /*3ea0*/  @P3 BRA `(.L_x_130) ;  /* 0x00000000000c3947 */ /* 0x000fea0003800000 */
[----:B------:R-:W5:Y:S02]  /*3eb0*/  LDG.E.U8 R96, desc[UR52][R2.64+0x60] ;  /* 0x0000603402607981 */ /* 0x000f64000c1e1100 */
[----:B-----5:R-:W-:-:S05]  /*3ec0*/  PRMT R0, R96, 0x8880, RZ ;  /* 0x0000888060007816 */ /* 0x020fca00000000ff */
[----:B------:R-:W-:-:S07]  /*3ed0*/  IMAD R13, R0, R23, RZ ;  /* 0x00000017000d7224 */ /* 0x000fce00078e02ff */
.L_x_130:
[----:B------:R-:W-:Y:S05]  /*3ee0*/  BSYNC B1 ;  /* 0x0000000000017941 */ /* 0x000fea0003800000 */
.L_x_129:
[----:B---3--:R-:W-:Y:S01]  /*3ef0*/  @!P3 IMAD R11, R72, R22, R13 ;  /* 0x00000016480bb224 */ /* 0x008fe200078e020d */
[----:B------:R-:W-:Y:S04]  /*3f00*/  BSSY B1, `(.L_x_131) ;  /* 0x0000006000017945 */ /* 0x000fe80003800000 */
[----:B------:R3:W-:Y:S01]  /*3f10*/  @!P3 STG.E.U8 desc[UR52][R4.64+0x60], R11 ;  /* 0x0000600b0400b986 */ /* 0x0007e2000c101134 */
[----:B------:R-:W-:Y:S05]  /*3f20*/  @P5 BRA `(.L_x_132) ;  /* 0x00000000000c5947 */ /* 0x000fea0003800000 */
[----:B------:R-:W5:Y:S02]  /*3f30*/  LDG.E.U8 R96, desc[UR52][R2.64+0x61] ;  /* 0x0000613402607981 */ /* 0x000f64000c1e1100 */
[----:B-----5:R-:W-:-:S05]  /*3f40*/  PRMT R0, R96, 0x8880, RZ ;  /* 0x0000888060007816 */ /* 0x020fca00000000ff */
[----:B------:R-:W-:-:S07]  /*3f50*/  IMAD R13, R0, R23, RZ ;  /* 0x00000017000d7224 */ /* 0x000fce00078e02ff */
.L_x_132:
[----:B------:R-:W-:Y:S05]  /*3f60*/  BSYNC B1 ;  /* 0x0000000000017941 */ /* 0x000fea0003800000 */
.L_x_131:
[----:B------:R-:W-:Y:S01]  /*3f70*/  @!P5 IMAD R73, R73, R22, R13 ;  /* 0x000000164949d224 */ /* 0x000fe200078e020d */
[----:B------:R-:W-:Y:S04]  /*3f80*/  BSSY B1, `(.L_x_133) ;  /* 0x0000006000017945 */ /* 0x000fe80003800000 */
[----:B------:R0:W-:Y:S01]  /*3f90*/  @!P5 STG.E.U8 desc[UR52][R4.64+0x61], R73 ;  /* 0x000061490400d986 */ /* 0x0001e2000c101134 */
[----:B------:R-:W-:Y:S05]  /*3fa0*/  @P6 BRA `(.L_x_134) ;  /* 0x00000000000c6947 */ /* 0x000fea0003800000 */
[----:B------:R-:W5:Y:S02]  /*3fb0*/  LDG.E.U8 R96, desc[UR52][R8.64+0x60] ;  /* 0x0000603408607981 */ /* 0x000f64000c1e1100 */
[----:B-----5:R-:W-:-:S05]  /*3fc0*/  PRMT R0, R96, 0x8880, RZ ;  /* 0x0000888060007816 */ /* 0x020fca00000000ff */
[----:B------:R-:W-:-:S07]  /*3fd0*/  IMAD R13, R0, R23, RZ ;  /* 0x00000017000d7224 */ /* 0x000fce00078e02ff */
.L_x_134:
[----:B------:R-:W-:Y:S05]  /*3fe0*/  BSYNC B1 ;  /* 0x0000000000017941 */ /* 0x000fea0003800000 */
.L_x_133:
[----:B---3--:R-:W-:Y:S01]  /*3ff0*/  @!P6 IMAD R11, R74, R22, R13 ;  /* 0x000000164a0be224 */ /* 0x008fe200078e020d */
[----:B------:R-:W-:Y:S04]  /*4000*/  BSSY B1, `(.L_x_135) ;  /* 0x0000006000017945 */ /* 0x000fe80003800000 */
[----:B------:R3:W-:Y:S01]  /*4010*/  @!P6 STG.E.U8 desc[UR52][R6.64+0x60], R11 ;  /* 0x0000600b0600e986 */ /* 0x0007e2000c101134 */
[----:B------:R-:W-:Y:S05]  /*4020*/  @P2 BRA `(.L_x_136) ;  /* 0x00000000000c2947 */ /* 0x000fea0003800000 */
[----:B------:R-:W5:Y:S02]  /*4030*/  LDG.E.U8 R96, desc[UR52][R8.64+0x61] ;  /* 0x0000613408607981 */ /* 0x000f64000c1e1100 */
[----:B-----5:R-:W-:-:S05]  /*4040*/  PRMT R0, R96, 0x8880, RZ ;  /* 0x0000888060007816 */ /* 0x020fca00000000ff */
[----:B------:R-:W-:-:S07]  /*4050*/  IMAD R13, R0, R23, RZ ;  /* 0x00000017000d7224 */ /* 0x000fce00078e02ff */
.L_x_136:
[----:B------:R-:W-:Y:S05]  /*4060*/  BSYNC B1 ;  /* 0x0000000000017941 */ /* 0x000fea0003800000 */
.L_x_135:
        /* <DEDUP_REMOVED lines=12> */
.L_x_138:
[----:B------:R-:W-:Y:S05]  /*4130*/  BSYNC B1 ;  /* 0x0000000000017941 */ /* 0x000fea0003800000 */
.L_x_137:
[----:B---3--:R-:W-:Y:S01]  /*4140*/  @!P5 IMAD R11, R76, R22, R13 ;  /* 0x000000164c0bd224 */ /* 0x008fe200078e020d */
[----:B------:R-:W-:Y:S04]  /*4150*/  BSSY B1, `(.L_x_139) ;  /* 0x0000006000017945 */ /* 0x000fe80003800000 */
[----:B------:R3:W-:Y:S01]  /*4160*/  @!P5 STG.E.U8 desc[UR52][R4.64+0x68], R11 ;  /* 0x0000680b0400d986 */ /* 0x0007e2000c101134 */
[----:B------:R-:W-:Y:S05]  /*4170*/  @P3 BRA `(.L_x_140) ;  /* 0x00000000000c3947 */ /* 0x000fea0003800000 */
[----:B------:R-:W5:Y:S02]  /*4180*/  LDG.E.U8 R96, desc[UR52][R2.64+0x69] ;  /* 0x0000693402607981 */ /* 0x000f64000c1e1100 */
[----:B-----5:R-:W-:-:S05]  /*4190*/  PRMT R0, R96, 0x8880, RZ ;  /* 0x0000888060007816 */ /* 0x020fca00000000ff */
[----:B------:R-:W-:-:S07]  /*41a0*/  IMAD R13, R0, R23, RZ ;  /* 0x00000017000d7224 */ /* 0x000fce00078e02ff */
.L_x_140:
[----:B------:R-:W-:Y:S05]  /*41b0*/  BSYNC B1 ;  /* 0x0000000000017941 */ /* 0x000fea0003800000 */
.L_x_139:
[----:B------:R-:W-:Y:S01]  /*41c0*/  @!P3 IMAD R77, R77, R22, R13 ;  /* 0x000000164d4db224 */ /* 0x000fe200078e020d */
[----:B------:R-:W-:Y:S04]  /*41d0*/  BSSY B1, `(.L_x_141) ;  /* 0x0000006000017945 */ /* 0x000fe80003800000 */
[----:B------:R0:W-:Y:S01]  /*41e0*/  @!P3 STG.E.U8 desc[UR52][R4.64+0x69], R77 ;  /* 0x0000694d0400b986 */ /* 0x0001e2000c101134 */
[----:B------:R-:W-:Y:S05]  /*41f0*/  @P2 BRA `(.L_x_142) ;  /* 0x00000000000c2947 */ /* 0x000fea0003800000 */
[----:B------:R-:W5:Y:S02]  /*4200*/  LDG.E.U8 R96, desc[UR52][R8.64+0x68] ;  /* 0x0000683408607981 */ /* 0x000f64000c1e1100 */
[----:B-----5:R-:W-:-:S05]  /*4210*/  PRMT R0, R96, 0x8880, RZ ;  /* 0x0000888060007816 */ /* 0x020fca00000000ff */
[----:B------:R-:W-:-:S07]  /*4220*/  IMAD R13, R0, R23, RZ ;  /* 0x00000017000d7224 */ /* 0x000fce00078e02ff */
.L_x_142:
[----:B------:R-:W-:Y:S05]  /*4230*/  BSYNC B1 ;  /* 0x0000000000017941 */ /* 0x000fea0003800000 */
.L_x_141:
[----:B---3--:R-:W-:Y:S01]  /*4240*/  @!P2 IMAD R11, R78, R22, R13 ;  /* 0x000000164e0ba224 */ /* 0x008fe200078e020d */
[----:B------:R-:W-:Y:S04]  /*4250*/  BSSY B1, `(.L_x_143) ;  /* 0x0000006000017945 */ /* 0x000fe80003800000 */
[----:B------:R3:W-:Y:S01]  /*4260*/  @!P2 STG.E.U8 desc[UR52][R6.64+0x68], R11 ;  /* 0x0000680b0600a986 */ /* 0x0007e2000c101134 */
[----:B------:R-:W-:Y:S05]  /*4270*/  @P6 BRA `(.L_x_144) ;  /* 0x00000000000c6947 */ /* 0x000fea0003800000 */
[----:B------:R-:W5:Y:S02]  /*4280*/  LDG.E.U8 R96, desc[UR52][R8.64+0x69] ;  /* 0x0000693408607981 */ /* 0x000f64000c1e1100 */
[----:B-----5:R-:W-:-:S05]  /*4290*/  PRMT R0, R96, 0x8880, RZ ;  /* 0x0000888060007816 */ /* 0x020fca00000000ff */
[----:B------:R-:W-:-:S07]  /*42a0*/  IMAD R13, R0, R23, RZ ;  /* 0x00000017000d7224 */ /* 0x000fce00078e02ff */
.L_x_144:
[----:B------:R-:W-:Y:S05]  /*42b0*/  BSYNC B1 ;  /* 0x0000000000017941 */ /* 0x000fea0003800000 */
.L_x_143:
[----:B------:R-:W-:Y:S01]  /*42c0*/  @!P6 IMAD R79, R79, R22, R13 ;  /* 0x000000164f4fe224 */ /* 0x000fe200078e020d */
[----:B------:R-:W-:Y:S04]  /*42d0*/  BSSY B1, `(.L_x_145) ;  /* 0x0000006000017945 */ /* 0x000fe80003800000 */
[----:B------:R0:W-:Y:S01]  /*42e0*/  @!P6 STG.E.U8 desc[UR52][R6.64+0x69], R79 ;  /* 0x0000694f0600e986 */ /* 0x0001e2000c101134 */
[----:B------:R-:W-:Y:S05]  /*42f0*/  @P4 BRA `(.L_x_146) ;  /* 0x00000000000c4947 */ /* 0x000fea0003800000 */
[----:B------:R-:W5:Y:S02]  /*4300*/  LDG.E.U8 R96, desc[UR52][R2.64+0x70] ;  /* 0x0000703402607981 */ /* 0x000f64000c1e1100 */
[----:B-----5:R-:W-:-:S05]  /*4310*/  PRMT R0, R96, 0x8880, RZ ;  /* 0x0000888060007816 */ /* 0x020fca00000000ff */
[----:B------:R-:W-:-:S07]  /*4320*/  IMAD R13, R0, R23, RZ ;  /* 0x00000017000d7224 */ /* 0x000fce00078e02ff */
.L_x_146:
[----:B------:R-:W-:Y:S05]  /*4330*/  BSYNC B1 ;  /* 0x0000000000017941 */ /* 0x000fea0003800000 */
.L_x_145:
[----:B------:R-:W-:Y:S01]  /*4340*/  ISETP.LT.OR P3, PT, R14, 0x72, !P1 ;  /* 0x000000720e00780c */ /* 0x000fe20004f61670 */
[----:B---3--:R-:W-:Y:S01]  /*4350*/  @!P4 IMAD R11, R80, R22, R13 ;  /* 0x00000016500bc224 */ /* 0x008fe200078e020d */
[----:B------:R-:W-:Y:S01]  /*4360*/  BSSY B1, `(.L_x_147) ;  /* 0x000000b000017945 */ /* 0x000fe20003800000 */
[C---:B------:R-:W-:Y:S02]  /*4370*/  ISETP.LT.OR P2, PT, R14.reuse, 0x71, !P0 ;  /* 0x000000710e00780c */ /* 0x040fe40004741670 */
[C---:B------:R-:W-:Y:S01]  /*4380*/  ISETP.LT.OR P5, PT, R14.reuse, 0x72, !P0 ;  /* 0x000000720e00780c */ /* 0x040fe200047a1670 */
[----:B------:R3:W-:Y:S01]  /*4390*/  @!P4 STG.E.U8 desc[UR52][R4.64+0x70], R11 ;  /* 0x0000700b0400c986 */ /* 0x0007e2000c101134 */
[C---:B------:R-:W-:Y:S02]  /*43a0*/  ISETP.LT.OR P4, PT, R14.reuse, 0x79, !P1 ;  /* 0x000000790e00780c */ /* 0x040fe40004f81670 */
[C---:B------:R-:W-:Y:S02]  /*43b0*/  ISETP.LT.OR P1, PT, R14.reuse, 0x7a, !P1 ;  /* 0x0000007a0e00780c */ /* 0x040fe40004f21670 */
[----:B------:R-:W-:-:S02]  /*43c0*/  ISETP.LT.OR P6, PT, R14, 0x79, !P0 ;  /* 0x000000790e00780c */ /* 0x000fc400047c1670 */
[----:B------:R-:W-:Y:S11]  /*43d0*/  @P3 BRA `(.L_x_148) ;  /* 0x00000000000c3947 */ /* 0x000ff60003800000 */
[----:B------:R-:W5:Y:S02]  /*43e0*/  LDG.E.U8 R96, desc[UR52][R2.64+0x71] ;  /* 0x0000713402607981 */ /* 0x000f64000c1e1100 */
[----:B-----5:R-:W-:-:S05]  /*43f0*/  PRMT R0, R96, 0x8880, RZ ;  /* 0x0000888060007816 */ /* 0x020fca00000000ff */
[----:B------:R-:W-:-:S07]  /*4400*/  IMAD R13, R0, R23, RZ ;  /* 0x00000017000d7224 */ /* 0x000fce00078e02ff */
.L_x_148:
[----:B------:R-:W-:Y:S05]  /*4410*/  BSYNC B1 ;  /* 0x0000000000017941 */ /* 0x000fea0003800000 */
.L_x_147:
[----:B------:R-:W-:Y:S01]  /*4420*/  @!P3 IMAD R81, R81, R22, R13 ;  /* 0x000000165151b224 */ /* 0x000fe200078e020d */
[----:B------:R-:W-:Y:S04]  /*4430*/  BSSY B1, `(.L_x_149) ;  /* 0x0000006000017945 */ /* 0x000fe80003800000 */
[----:B------:R0:W-:Y:S01]  /*4440*/  @!P3 STG.E.U8 desc[UR52][R4.64+0x71], R81 ;  /* 0x000071510400b986 */ /* 0x0001e2000c101134 */
[----:B------:R-:W-:Y:S05]  /*4450*/  @P2 BRA `(.L_x_150) ;  /* 0x00000000000c2947 */ /* 0x000fea0003800000 */
[----:B------:R-:W5:Y:S02]  /*4460*/  LDG.E.U8 R96, desc[UR52][R8.64+0x70] ;  /* 0x0000703408607981 */ /* 0x000f64000c1e1100 */
[----:B-----5:R-:W-:-:S05]  /*4470*/  PRMT R0, R96, 0x8880, RZ ;  /* 0x0000888060007816 */ /* 0x020fca00000000ff */
[----:B------:R-:W-:-:S07]  /*4480*/  IMAD R13, R0, R23, RZ ;  /* 0x00000017000d7224 */ /* 0x000fce00078e02ff */
.L_x_150:
[----:B------:R-:W-:Y:S05]  /*4490*/  BSYNC B1 ;  /* 0x0000000000017941 */ /* 0x000fea0003800000 */
.L_x_149:
[----:B---3--:R-:W-:Y:S01]  /*44a0*/  @!P2 IMAD R11, R82, R22, R13 ;  /* 0x00000016520ba224 */ /* 0x008fe200078e020d */
[----:B------:R-:W-:Y:S04]  /*44b0*/  BSSY B1, `(.L_x_151) ;  /* 0x0000006000017945 */ /* 0x000fe80003800000 */
[----:B------:R3:W-:Y:S01]  /*44c0*/  @!P2 STG.E.U8 desc[UR52][R6.64+0x70], R11 ;  /* 0x0000700b0600a986 */ /* 0x0007e2000c101134 */
[----:B------:R-:W-:Y:S05]  /*44d0*/  @P5 BRA `(.L_x_152) ;  /* 0x00000000000c5947 */ /* 0x000fea0003800000 */
[----:B------:R-:W5:Y:S02]  /*44e0*/  LDG.E.U8 R96, desc[UR52][R8.64+0x71] ;  /* 0x0000713408607981 */ /* 0x000f64000c1e1100 */
[----:B-----5:R-:W-:-:S05]  /*44f0*/  PRMT R0, R96, 0x8880, RZ ;  /* 0x0000888060007816 */ /* 0x020fca00000000ff */
[----:B------:R-:W-:-:S07]  /*4500*/  IMAD R13, R0, R23, RZ ;  /* 0x00000017000d7224 */ /* 0x000fce00078e02ff */
.L_x_152:
[----:B------:R-:W-:Y:S05]  /*4510*/  BSYNC B1 ;  /* 0x0000000000017941 */ /* 0x000fea0003800000 */
.L_x_151:
[----:B------:R-:W-:Y:S01]  /*4520*/  @!P5 IMAD R83, R83, R22, R13 ;  /* 0x000000165353d224 */ /* 0x000fe200078e020d */
[----:B------:R-:W-:Y:S04]  /*4530*/  BSSY B1, `(.L_x_153) ;  /* 0x0000006000017945 */ /* 0x000fe80003800000 */
[----:B------:R0:W-:Y:S01]  /*4540*/  @!P5 STG.E.U8 desc[UR52][R6.64+0x71], R83 ;  /* 0x000071530600d986 */ /* 0x0001e2000c101134 */
[----:B------:R-:W-:Y:S05]  /*4550*/  @P4 BRA `(.L_x_154) ;  /* 0x00000000000c4947 */ /* 0x000fea0003800000 */
[----:B------:R-:W5:Y:S02]  /*4560*/  LDG.E.U8 R96, desc[UR52][R2.64+0x78] ;  /* 0x0000783402607981 */ /* 0x000f64000c1e1100 */
[----:B-----5:R-:W-:-:S05]  /*4570*/  PRMT R0, R96, 0x8880, RZ ;  /* 0x0000888060007816 */ /* 0x020fca00000000ff */
[----:B------:R-:W-:-:S07]  /*4580*/  IMAD R13, R0, R23, RZ ;  /* 0x00000017000d7224 */ /* 0x000fce00078e02ff */
.L_x_154:
[----:B------:R-:W-:Y:S05]  /*4590*/  BSYNC B1 ;  /* 0x0000000000017941 */ /* 0x000fea0003800000 */
.L_x_153:
[----:B---3--:R-:W-:Y:S01]  /*45a0*/  @!P4 IMAD R11, R84, R22, R13 ;  /* 0x00000016540bc224 */ /* 0x008fe200078e020d */
[----:B------:R-:W-:Y:S04]  /*45b0*/  BSSY B1, `(.L_x_155) ;  /* 0x0000006000017945 */ /* 0x000fe80003800000 */
[----:B------:R3:W-:Y:S01]  /*45c0*/  @!P4 STG.E.U8 desc[UR52][R4.64+0x78], R11 ;  /* 0x0000780b0400c986 */ /* 0x0007e2000c101134 */
[----:B------:R-:W-:Y:S05]  /*45d0*/  @P1 BRA `(.L_x_156) ;  /* 0x00000000000c1947 */ /* 0x000fea0003800000 */
[----:B------:R-:W5:Y:S02]  /*45e0*/  LDG.E.U8 R96, desc[UR52][R2.64+0x79] ;  /* 0x0000793402607981 */ /* 0x000f64000c1e1100 */
[----:B-----5:R-:W-:-:S05]  /*45f0*/  PRMT R0, R96, 0x8880, RZ ;  /* 0x0000888060007816 */ /* 0x020fca00000000ff */
[----:B------:R-:W-:-:S07]  /*4600*/  IMAD R13, R0, R23, RZ ;  /* 0x00000017000d7224 */ /* 0x000fce00078e02ff */
.L_x_156:
[----:B------:R-:W-:Y:S05]  /*4610*/  BSYNC B1 ;  /* 0x0000000000017941 */ /* 0x000fea0003800000 */
.L_x_155:
[----:B------:R-:W-:Y:S01]  /*4620*/  @!P1 IMAD R85, R85, R22, R13 ;  /* 0x0000001655559224 */ /* 0x000fe200078e020d */
[----:B------:R-:W-:Y:S04]  /*4630*/  BSSY B1, `(.L_x_157) ;  /* 0x0000006000017945 */ /* 0x000fe80003800000 */
[----:B------:R0:W-:Y:S01]  /*4640*/  @!P1 STG.E.U8 desc[UR52][R4.64+0x79], R85 ;  /* 0x0000795504009986 */ /* 0x0001e2000c101134 */
[----:B------:R-:W-:Y:S05]  /*4650*/  @P6 BRA `(.L_x_158) ;  /* 0x00000000000c6947 */ /* 0x000fea0003800000 */
[----:B------:R-:W5:Y:S02]  /*4660*/  LDG.E.U8 R96, desc[UR52][R8.64+0x78] ;  /* 0x0000783408607981 */ /* 0x000f64000c1e1100 */
[----:B-----5:R-:W-:-:S05]  /*4670*/  PRMT R0, R96, 0x8880, RZ ;  /* 0x0000888060007816 */ /* 0x020fca00000000ff */
[----:B------:R-:W-:-:S07]  /*4680*/  IMAD R13, R0, R23, RZ ;  /* 0x00000017000d7224 */ /* 0x000fce00078e02ff */
.L_x_158:
[----:B------:R-:W-:Y:S05]  /*4690*/  BSYNC B1 ;  /* 0x0000000000017941 */ /* 0x000fea0003800000 */
.L_x_157:
[----:B0-----:R-:W-:Y:S01]  /*46a0*/  @!P6 IMAD R3, R86, R22, R13 ;  /* 0x000000165603e224 */ /* 0x001fe200078e020d */
[----:B------:R-:W-:Y:S01]  /*46b0*/  ISETP.LT.OR P0, PT, R14, 0x7a, !P0 ;  /* 0x0000007a0e00780c */ /* 0x000fe20004701670 */
[----:B------:R-:W-:Y:S03]  /*46c0*/  BSSY B1, `(.L_x_159) ;  /* 0x0000006000017945 */ /* 0x000fe60003800000 */
[----:B------:R0:W-:Y:S09]  /*46d0*/  @!P6 STG.E.U8 desc[UR52][R6.64+0x78], R3 ;  /* 0x000078030600e986 */ /* 0x0001f2000c101134 */
[----:B------:R-:W-:Y:S05]  /*46e0*/  @P0 BRA `(.L_x_160) ;  /* 0x00000000000c0947 */ /* 0x000fea0003800000 */
[----:B------:R-:W5:Y:S02]  /*46f0*/  LDG.E.U8 R96, desc[UR52][R8.64+0x79] ;  /* 0x0000793408607981 */ /* 0x000f64000c1e1100 */
[----:B-----5:R-:W-:-:S05]  /*4700*/  PRMT R0, R96, 0x8880, RZ ;  /* 0x0000888060007816 */ /* 0x020fca00000000ff */
[----:B------:R-:W-:-:S07]  /*4710*/  IMAD R13, R0, R23, RZ ;  /* 0x00000017000d7224 */ /* 0x000fce00078e02ff */
.L_x_160:
[----:B------:R-:W-:Y:S05]  /*4720*/  BSYNC B1 ;  /* 0x0000000000017941 */ /* 0x000fea0003800000 */
.L_x_159:
[----:B------:R-:W-:Y:S01]  /*4730*/  IMAD R13, R87, R22, R13 ;  /* 0x00000016570d7224 */ /* 0x000fe200078e020d */
[----:B------:R-:W-:Y:S06]  /*4740*/  @P0 BRA `(.L_x_161) ;  /* 0x0000000c00100947 */ /* 0x000fec0003800000 */
[----:B------:R0:W-:Y:S01]  /*4750*/  STG.E.U8 desc[UR52][R6.64+0x79], R13 ;  /* 0x0000790d06007986 */ /* 0x0001e2000c101134 */
[----:B------:R-:W-:Y:S05]  /*4760*/  BRA `(.L_x_161) ;  /* 0x0000000c00087947 */ /* 0x000fea0003800000 */
.L_x_32:
[C---:B------:R-:W-:Y:S02]  /*4770*/  ISETP.GE.AND P1, PT, R18.reuse, 0x1, PT ;  /* 0x000000011200780c */ /* 0x040fe40003f26270 */
[----:B------:R-:W-:Y:S02]  /*4780*/  ISETP.GE.AND P0, PT, R18, 0x9, PT ;  /* 0x000000091200780c */ /* 0x000fe40003f06270 */
[C---:B------:R-:W-:Y:S02]  /*4790*/  ISETP.LT.OR P3, PT, R14.reuse, 0x1, !P1 ;  /* 0x000000010e00780c */ /* 0x040fe40004f61670 */
[C---:B------:R-:W-:Y:S02]  /*47a0*/  ISETP.LT.OR P5, PT, R14.reuse, 0x2, !P1 ;  /* 0x000000020e00780c */ /* 0x040fe40004fa1670 */
[C---:B------:R-:W-:Y:S02]  /*47b0*/  ISETP.LT.OR P2, PT, R14.reuse, 0x1, !P0 ;  /* 0x000000010e00780c */ /* 0x040fe40004741670 */
[----:B------:R-:W-:-:S02]  /*47c0*/  ISETP.LT.OR P6, PT, R14, 0x2, !P0 ;  /* 0x000000020e00780c */ /* 0x000fc400047c1670 */
[----:B------:R-:W-:-:S05]  /*47d0*/  ISETP.LT.OR P4, PT, R14, 0x9, !P1 ;  /* 0x000000090e00780c */ /* 0x000fca0004f81670 */
[-C--:B------:R-:W-:Y:S02]  /*47e0*/  @!P3 IMAD R3, R24, R22.reuse, RZ ;  /* 0x000000161803b224 */ /* 0x080fe400078e02ff */
[-C--:B------:R-:W-:Y:S02]  /*47f0*/  @!P5 IMAD R25, R25, R22.reuse, RZ ;  /* 0x000000161919d224 */ /* 0x080fe400078e02ff */
[-C--:B------:R-:W-:Y:S01]  /*4800*/  @!P2 IMAD R9, R26, R22.reuse, RZ ;  /* 0x000000161a09a224 */ /* 0x080fe200078e02ff */
[----:B------:R0:W-:Y:S01]  /*4810*/  @!P3 STG.E.U8 desc[UR52][R4.64], R3 ;  /* 0x000000030400b986 */ /* 0x0001e2000c101134 */
[C---:B------:R-:W-:Y:S01]  /*4820*/  ISETP.LT.OR P3, PT, R14.reuse, 0xa, !P1 ;  /* 0x0000000a0e00780c */ /* 0x040fe20004f61670 */
[-C--:B------:R-:W-:Y:S02]  /*4830*/  @!P6 IMAD R27, R27, R22.reuse, RZ ;  /* 0x000000161b1be224 */ /* 0x080fe400078e02ff */
[----:B------:R-:W-:Y:S01]  /*4840*/  @!P5 STG.E.U8 desc[UR52][R4.64+0x1], R25 ;  /* 0x000001190400d986 */ /* 0x000fe2000c101134 */
[----:B------:R-:W-:Y:S01]  /*4850*/  ISETP.LT.OR P5, PT, R14, 0x9, !P0 ;  /* 0x000000090e00780c */ /* 0x000fe200047a1670 */
[----:B------:R-:W-:-:S02]  /*4860*/  @!P4 IMAD R11, R28, R22, RZ ;  /* 0x000000161c0bc224 */ /* 0x000fc400078e02ff */
[----:B------:R1:W-:Y:S01]  /*4870*/  @!P2 STG.E.U8 desc[UR52][R6.64], R9 ;  /* 0x000000090600a986 */ /* 0x0003e2000c101134 */
[----:B------:R-:W-:-:S03]  /*4880*/  ISETP.LT.OR P2, PT, R14, 0xa, !P0 ;  /* 0x0000000a0e00780c */ /* 0x000fc60004741670 */
[----:B------:R-:W-:Y:S01]  /*4890*/  @!P6 STG.E.U8 desc[UR52][R6.64+0x1], R27 ;  /* 0x0000011b0600e986 */ /* 0x000fe2000c101134 */
[C---:B------:R-:W-:Y:S01]  /*48a0*/  ISETP.LT.OR P6, PT, R14.reuse, 0x11, !P1 ;  /* 0x000000110e00780c */ /* 0x040fe20004fc1670 */
[-C--:B------:R-:W-:Y:S02]  /*48b0*/  @!P3 IMAD R29, R29, R22.reuse, RZ ;  /* 0x000000161d1db224 */ /* 0x080fe400078e02ff */
[----:B------:R-:W-:Y:S01]  /*48c0*/  @!P4 STG.E.U8 desc[UR52][R4.64+0x8], R11 ;  /* 0x0000080b0400c986 */ /* 0x000fe2000c101134 */
[----:B------:R-:W-:Y:S01]  /*48d0*/  ISETP.LT.OR P4, PT, R14, 0x12, !P1 ;  /* 0x000000120e00780c */ /* 0x000fe20004f81670 */
[-C--:B0-----:R-:W-:Y:S02]  /*48e0*/  @!P5 IMAD R3, R30, R22.reuse, RZ ;  /* 0x000000161e03d224 */ /* 0x081fe400078e02ff */
[----:B------:R-:W-:Y:S01]  /*48f0*/  @!P3 STG.E.U8 desc[UR52][R4.64+0x9], R29 ;  /* 0x0000091d0400b986 */ /* 0x000fe2000c101134 */
[----:B------:R-:W-:Y:S01]  /*4900*/  ISETP.LT.OR P3, PT, R14, 0x11, !P0 ;  /* 0x000000110e00780c */ /* 0x000fe20004761670 */
[----:B------:R-:W-:-:S02]  /*4910*/  @!P2 IMAD R31, R31, R22, RZ ;  /* 0x000000161f1fa224 */ /* 0x000fc400078e02ff */
[----:B------:R0:W-:Y:S01]  /*4920*/  @!P5 STG.E.U8 desc[UR52][R6.64+0x8], R3 ;  /* 0x000008030600d986 */ /* 0x0001e2000c101134 */
[----:B------:R-:W-:Y:S01]  /*4930*/  ISETP.LT.OR P5, PT, R14, 0x12, !P0 ;  /* 0x000000120e00780c */ /* 0x000fe200047a1670 */
[-C--:B-1----:R-:W-:Y:S02]  /*4940*/  @!P6 IMAD R9, R32, R22.reuse, RZ ;  /* 0x000000162009e224 */ /* 0x082fe400078e02ff */
[----:B------:R-:W-:Y:S01]  /*4950*/  @!P2 STG.E.U8 desc[UR52][R6.64+0x9], R31 ;  /* 0x0000091f0600a986 */ /* 0x000fe2000c101134 */
[C---:B------:R-:W-:Y:S01]  /*4960*/  ISETP.LT.OR P2, PT, R14.reuse, 0x19, !P1 ;  /* 0x000000190e00780c */ /* 0x040fe20004f41670 */
[-C--:B------:R-:W-:Y:S02]  /*4970*/  @!P4 IMAD R33, R33, R22.reuse, RZ ;  /* 0x000000162121c224 */ /* 0x080fe400078e02ff */
[----:B------:R1:W-:Y:S01]  /*4980*/  @!P6 STG.E.U8 desc[UR52][R4.64+0x10], R9 ;  /* 0x000010090400e986 */ /* 0x0003e2000c101134 */
[----:B------:R-:W-:Y:S01]  /*4990*/  ISETP.LT.OR P6, PT, R14, 0x1a, !P1 ;  /* 0x0000001a0e00780c */ /* 0x000fe20004fc1670 */
[----:B0-----:R-:W-:-:S02]  /*49a0*/  @!P3 IMAD R3, R34, R22, RZ ;  /* 0x000000162203b224 */ /* 0x001fc400078e02ff */
[----:B------:R-:W-:Y:S02]  /*49b0*/  @!P4 STG.E.U8 desc[UR52][R4.64+0x11], R33 ;  /* 0x000011210400c986 */ /* 0x000fe4000c101134 */
[-C--:B------:R-:W-:Y:S01]  /*49c0*/  @!P5 IMAD R35, R35, R22.reuse, RZ ;  /* 0x000000162323d224 */ /* 0x080fe200078e02ff */
[C---:B------:R-:W-:Y:S01]  /*49d0*/  ISETP.LT.OR P4, PT, R14.reuse, 0x19, !P0 ;  /* 0x000000190e00780c */ /* 0x040fe20004781670 */
[----:B------:R0:W-:Y:S01]  /*49e0*/  @!P3 STG.E.U8 desc[UR52][R6.64+0x10], R3 ;  /* 0x000010030600b986 */ /* 0x0001e2000c101134 */
[----:B------:R-:W-:Y:S01]  /*49f0*/  ISETP.LT.OR P3, PT, R14, 0x1a, !P0 ;  /* 0x0000001a0e00780c */ /* 0x000fe20004761670 */
[-C--:B-1----:R-:W-:Y:S02]  /*4a00*/  @!P2 IMAD R9, R36, R22.reuse, RZ ;  /* 0x000000162409a224 */ /* 0x082fe400078e02ff */
[----:B------:R-:W-:Y:S01]  /*4a10*/  @!P5 STG.E.U8 desc[UR52][R6.64+0x11], R35 ;  /* 0x000011230600d986 */ /* 0x000fe2000c101134 */
[----:B------:R-:W-:Y:S01]  /*4a20*/  ISETP.LT.OR P5, PT, R14, 0x21, !P1 ;  /* 0x000000210e00780c */ /* 0x000fe20004fa1670 */
[----:B------:R-:W-:-:S02]  /*4a30*/  @!P6 IMAD R37, R37, R22, RZ ;  /* 0x000000162525e224 */ /* 0x000fc400078e02ff */
[----:B------:R1:W-:Y:S01]  /*4a40*/  @!P2 STG.E.U8 desc[UR52][R4.64+0x18], R9 ;  /* 0x000018090400a986 */ /* 0x0003e2000c101134 */
[----:B------:R-:W-:-:S03]  /*4a50*/  ISETP.LT.OR P2, PT, R14, 0x22, !P1 ;  /* 0x000000220e00780c */ /* 0x000fc60004f41670 */
[-C--:B------:R-:W-:Y:S01]  /*4a60*/  @!P4 IMAD R11, R38, R22.reuse, RZ ;  /* 0x00000016260bc224 */ /* 0x080fe200078e02ff */
        /* <DEDUP_REMOVED lines=40> */
[C---:B------:R-:W-:Y:S01]  /*4cf0*/  ISETP.LT.OR P5, PT, R14.reuse, 0x3a, !P0 ;  /* 0x0000003a0e00780c */ /* 0x040fe200047a1670 */
[-C--:B------:R-:W-:Y:S02]  /*4d00*/  @!P6 IMAD R53, R53, R22.reuse, RZ ;  /* 0x000000163535e224 */ /* 0x080fe400078e02ff */
[----:B------:R-:W-:Y:S01]  /*4d10*/  @!P2 STG.E.U8 desc[UR52][R6.64+0x31], R51 ;  /* 0x000031330600a986 */ /* 0x000fe2000c101134 */
[----:B------:R-:W-:Y:S01]  /*4d20*/  ISETP.LT.OR P2, PT, R14, 0x41, !P1 ;  /* 0x000000410e00780c */ /* 0x000fe20004f41670 */
[-C--:B-1----:R-:W-:Y:S02]  /*4d30*/  @!P4 IMAD R9, R52, R22.reuse, RZ ;  /* 0x000000163409c224 */ /* 0x082fe400078e02ff */
[----:B------:R-:W-:Y:S01]  /*4d40*/  @!P6 STG.E.U8 desc[UR52][R4.64+0x39], R53 ;  /* 0x000039350400e986 */ /* 0x000fe2000c101134 */
[----:B------:R-:W-:Y:S01]  /*4d50*/  ISETP.LT.OR P6, PT, R14, 0x41, !P0 ;  /* 0x000000410e00780c */ /* 0x000fe200047c1670 */
[----:B0-----:R-:W-:-:S02]  /*4d60*/  @!P3 IMAD R3, R54, R22, RZ ;  /* 0x000000163603b224 */ /* 0x001fc400078e02ff */
[----:B------:R0:W-:Y:S02]  /*4d70*/  @!P4 STG.E.U8 desc[UR52][R4.64+0x38], R9 ;  /* 0x000038090400c986 */ /* 0x0001e4000c101134 */
[-C--:B------:R-:W-:Y:S01]  /*4d80*/  @!P5 IMAD R55, R55, R22.reuse, RZ ;  /* 0x000000163737d224 */ /* 0x080fe200078e02ff */
[C---:B------:R-:W-:Y:S01]  /*4d90*/  ISETP.LT.OR P4, PT, R14.reuse, 0x42, !P1 ;  /* 0x000000420e00780c */ /* 0x040fe20004f81670 */
[----:B------:R1:W-:Y:S01]  /*4da0*/  @!P3 STG.E.U8 desc[UR52][R6.64+0x38], R3 ;  /* 0x000038030600b986 */ /* 0x0003e2000c101134 */
[----:B------:R-:W-:Y:S01]  /*4db0*/  ISETP.LT.OR P3, PT, R14, 0x49, !P1 ;  /* 0x000000490e00780c */ /* 0x000fe20004f61670 */
[-C--:B------:R-:W-:Y:S02]  /*4dc0*/  @!P2 IMAD R11, R56, R22.reuse, RZ ;  /* 0x00000016380ba224 */ /* 0x080fe400078e02ff */
[----:B------:R-:W-:Y:S01]  /*4dd0*/  @!P5 STG.E.U8 desc[UR52][R6.64+0x39], R55 ;  /* 0x000039370600d986 */ /* 0x000fe2000c101134 */
[----:B------:R-:W-:Y:S01]  /*4de0*/  ISETP.LT.OR P5, PT, R14, 0x42, !P0 ;  /* 0x000000420e00780c */ /* 0x000fe200047a1670 */
[----:B0-----:R-:W-:-:S02]  /*4df0*/  @!P6 IMAD R9, R58, R22, RZ ;  /* 0x000000163a09e224 */ /* 0x001fc400078e02ff */
[----:B------:R0:W-:Y:S01]  /*4e00*/  @!P2 STG.E.U8 desc[UR52][R4.64+0x40], R11 ;  /* 0x0000400b0400a986 */ /* 0x0001e2000c101134 */
[----:B------:R-:W-:-:S03]  /*4e10*/  ISETP.LT.OR P2, PT, R14, 0x4a, !P1 ;  /* 0x0000004a0e00780c */ /* 0x000fc60004f41670 */
[-C--:B------:R-:W-:Y:S02]  /*4e20*/  @!P4 IMAD R57, R57, R22.reuse, RZ ;  /* 0x000000163939c224 */ /* 0x080fe400078e02ff */
[----:B-1----:R-:W-:-:S03]  /*4e30*/  @!P3 IMAD R3, R60, R22, RZ ;  /* 0x000000163c03b224 */ /* 0x002fc600078e02ff */
[----:B------:R-:W-:Y:S01]  /*4e40*/  @!P4 STG.E.U8 desc[UR52][R4.64+0x41], R57 ;  /* 0x000041390400c986 */ /* 0x000fe2000c101134 */
[C---:B------:R-:W-:Y:S01]  /*4e50*/  ISETP.LT.OR P4, PT, R14.reuse, 0x49, !P0 ;  /* 0x000000490e00780c */ /* 0x040fe20004781670 */
[-C--:B------:R-:W-:Y:S02]  /*4e60*/  @!P5 IMAD R59, R59, R22.reuse, RZ ;  /* 0x000000163b3bd224 */ /* 0x080fe400078e02ff */
[----:B------:R1:W-:Y:S01]  /*4e70*/  @!P6 STG.E.U8 desc[UR52][R6.64+0x40], R9 ;  /* 0x000040090600e986 */ /* 0x0003e2000c101134 */
[C---:B------:R-:W-:Y:S01]  /*4e80*/  ISETP.LT.OR P6, PT, R14.reuse, 0x4a, !P0 ;  /* 0x0000004a0e00780c */ /* 0x040fe200047c1670 */
[----:B------:R-:W-:Y:S02]  /*4e90*/  @!P2 IMAD R61, R61, R22, RZ ;  /* 0x000000163d3da224 */ /* 0x000fe400078e02ff */
[----:B------:R-:W-:Y:S01]  /*4ea0*/  @!P5 STG.E.U8 desc[UR52][R6.64+0x41], R59 ;  /* 0x0000413b0600d986 */ /* 0x000fe2000c101134 */
[----:B------:R-:W-:-:S03]  /*4eb0*/  ISETP.LT.OR P5, PT, R14, 0x51, !P1 ;  /* 0x000000510e00780c */ /* 0x000fc60004fa1670 */
[----:B------:R2:W-:Y:S01]  /*4ec0*/  @!P3 STG.E.U8 desc[UR52][R4.64+0x48], R3 ;  /* 0x000048030400b986 */ /* 0x0005e2000c101134 */
[----:B------:R-:W-:Y:S01]  /*4ed0*/  ISETP.LT.OR P3, PT, R14, 0x52, !P1 ;  /* 0x000000520e00780c */ /* 0x000fe20004f61670 */
[-C--:B0-----:R-:W-:Y:S02]  /*4ee0*/  @!P4 IMAD R11, R62, R22.reuse, RZ ;  /* 0x000000163e0bc224 */ /* 0x081fe400078e02ff */
[----:B------:R-:W-:Y:S01]  /*4ef0*/  @!P2 STG.E.U8 desc[UR52][R4.64+0x49], R61 ;  /* 0x0000493d0400a986 */ /* 0x000fe2000c101134 */
[C---:B------:R-:W-:Y:S01]  /*4f00*/  ISETP.LT.OR P2, PT, R14.reuse, 0x51, !P0 ;  /* 0x000000510e00780c */ /* 0x040fe20004741670 */
[-C--:B------:R-:W-:Y:S02]  /*4f10*/  @!P6 IMAD R63, R63, R22.reuse, RZ ;  /* 0x000000163f3fe224 */ /* 0x080fe400078e02ff */
[----:B------:R0:W-:Y:S01]  /*4f20*/  @!P4 STG.E.U8 desc[UR52][R6.64+0x48], R11 ;  /* 0x0000480b0600c986 */ /* 0x0001e2000c101134 */
[----:B------:R-:W-:Y:S01]  /*4f30*/  ISETP.LT.OR P4, PT, R14, 0x52, !P0 ;  /* 0x000000520e00780c */ /* 0x000fe20004781670 */
[----:B-1----:R-:W-:-:S02]  /*4f40*/  @!P5 IMAD R9, R64, R22, RZ ;  /* 0x000000164009d224 */ /* 0x002fc400078e02ff */
[----:B------:R-:W-:Y:S01]  /*4f50*/  @!P6 STG.E.U8 desc[UR52][R6.64+0x49], R63 ;  /* 0x0000493f0600e986 */ /* 0x000fe2000c101134 */
[C---:B------:R-:W-:Y:S01]  /*4f60*/  ISETP.LT.OR P6, PT, R14.reuse, 0x59, !P1 ;  /* 0x000000590e00780c */ /* 0x040fe20004fc1670 */
[-C--:B------:R-:W-:Y:S02]  /*4f70*/  @!P3 IMAD R65, R65, R22.reuse, RZ ;  /* 0x000000164141b224 */ /* 0x080fe400078e02ff */
[----:B------:R1:W-:Y:S01]  /*4f80*/  @!P5 STG.E.U8 desc[UR52][R4.64+0x50], R9 ;  /* 0x000050090400d986 */ /* 0x0003e2000c101134 */
[----:B------:R-:W-:Y:S01]  /*4f90*/  ISETP.LT.OR P5, PT, R14, 0x5a, !P1 ;  /* 0x0000005a0e00780c */ /* 0x000fe20004fa1670 */
[-C--:B--2---:R-:W-:Y:S02]  /*4fa0*/  @!P2 IMAD R3, R66, R22.reuse, RZ ;  /* 0x000000164203a224 */ /* 0x084fe400078e02ff */
[----:B------:R-:W-:Y:S01]  /*4fb0*/  @!P3 STG.E.U8 desc[UR52][R4.64+0x51], R65 ;  /* 0x000051410400b986 */ /* 0x000fe2000c101134 */
[----:B------:R-:W-:Y:S01]  /*4fc0*/  ISETP.LT.OR P3, PT, R14, 0x59, !P0 ;  /* 0x000000590e00780c */ /* 0x000fe20004761670 */
[----:B------:R-:W-:-:S02]  /*4fd0*/  @!P4 IMAD R67, R67, R22, RZ ;  /* 0x000000164343c224 */ /* 0x000fc400078e02ff */
        /* <DEDUP_REMOVED lines=12> */
[----:B------:R-:W-:Y:S01]  /*50a0*/  @!P3 STG.E.U8 desc[UR52][R6.64+0x58], R9 ;  /* 0x000058090600b986 */ /* 0x000fe2000c101134 */
        /* <DEDUP_REMOVED lines=10> */
[----:B------:R-:W-:Y:S02]  /*5150*/  @!P3 IMAD R75, R75, R22, RZ ;  /* 0x000000164b4bb224 */ /* 0x000fe400078e02ff */
[----:B------:R0:W-:Y:S01]  /*5160*/  @!P5 STG.E.U8 desc[UR52][R6.64+0x60], R11 ;  /* 0x0000600b0600d986 */ /* 0x0001e2000c101134 */
[----:B------:R-:W-:-:S03]  /*5170*/  ISETP.LT.OR P5, PT, R14, 0x69, !P0 ;  /* 0x000000690e00780c */ /* 0x000fc600047a1670 */
[----:B------:R-:W-:Y:S01]  /*5180*/  @!P3 STG.E.U8 desc[UR52][R6.64+0x61], R75 ;  /* 0x0000614b0600b986 */ /* 0x000fe2000c101134 */
[----:B------:R-:W-:Y:S01]  /*5190*/  ISETP.LT.OR P3, PT, R14, 0x71, !P1 ;  /* 0x000000710e00780c */ /* 0x000fe20004f61670 */
[-C--:B-1----:R-:W-:Y:S02]  /*51a0*/  @!P2 IMAD R3, R76, R22.reuse, RZ ;  /* 0x000000164c03a224 */ /* 0x082fe400078e02ff */
[-C--:B------:R-:W-:Y:S02]  /*51b0*/  @!P4 IMAD R77, R77, R22.reuse, RZ ;  /* 0x000000164d4dc224 */ /* 0x080fe400078e02ff */
[-C--:B------:R-:W-:Y:S01]  /*51c0*/  @!P6 IMAD R79, R79, R22.reuse, RZ ;  /* 0x000000164f4fe224 */ /* 0x080fe200078e02ff */
[----:B------:R1:W-:Y:S01]  /*51d0*/  @!P2 STG.E.U8 desc[UR52][R4.64+0x68], R3 ;  /* 0x000068030400a986 */ /* 0x0003e2000c101134 */
[----:B------:R-:W-:Y:S02]  /*51e0*/  ISETP.LT.OR P2, PT, R14, 0x72, !P1 ;  /* 0x000000720e00780c */ /* 0x000fe40004f41670 */
[----:B------:R-:W-:Y:S01]  /*51f0*/  @!P5 IMAD R9, R78, R22, RZ ;  /* 0x000000164e09d224 */ /* 0x000fe200078e02ff */
[----:B------:R-:W-:Y:S01]  /*5200*/  @!P4 STG.E.U8 desc[UR52][R4.64+0x69], R77 ;  /* 0x0000694d0400c986 */ /* 0x000fe2000c101134 */
[----:B------:R-:W-:-:S02]  /*5210*/  ISETP.LT.OR P4, PT, R14, 0x72, !P0 ;  /* 0x000000720e00780c */ /* 0x000fc40004781670 */
[----:B0-----:R-:W-:Y:S01]  /*5220*/  @!P3 IMAD R11, R80, R22, RZ ;  /* 0x00000016500bb224 */ /* 0x001fe200078e02ff */
[----:B------:R-:W-:Y:S01]  /*5230*/  @!P5 STG.E.U8 desc[UR52][R6.64+0x68], R9 ;  /* 0x000068090600d986 */ /* 0x000fe2000c101134 */
[----:B------:R-:W-:-:S03]  /*5240*/  ISETP.LT.OR P5, PT, R14, 0x71, !P0 ;  /* 0x000000710e00780c */ /* 0x000fc600047a1670 */
[----:B------:R-:W-:Y:S01]  /*5250*/  @!P6 STG.E.U8 desc[UR52][R6.64+0x69], R79 ;  /* 0x0000694f0600e986 */ /* 0x000fe2000c101134 */
[C---:B------:R-:W-:Y:S01]  /*5260*/  ISETP.LT.OR P6, PT, R14.reuse, 0x79, !P0 ;  /* 0x000000790e00780c */ /* 0x040fe200047c1670 */
[-C--:B------:R-:W-:Y:S01]  /*5270*/  @!P2 IMAD R81, R81, R22.reuse, RZ ;  /* 0x000000165151a224 */ /* 0x080fe200078e02ff */
[C---:B------:R-:W-:Y:S01]  /*5280*/  ISETP.LT.OR P0, PT, R14.reuse, 0x7a, !P0 ;  /* 0x0000007a0e00780c */ /* 0x040fe20004701670 */
[----:B------:R0:W-:Y:S01]  /*5290*/  @!P3 STG.E.U8 desc[UR52][R4.64+0x70], R11 ;  /* 0x0000700b0400b986 */ /* 0x0001e2000c101134 */
[C---:B------:R-:W-:Y:S01]  /*52a0*/  ISETP.LT.OR P3, PT, R14.reuse, 0x79, !P1 ;  /* 0x000000790e00780c */ /* 0x040fe20004f61670 */
[-C--:B------:R-:W-:Y:S01]  /*52b0*/  @!P4 IMAD R83, R83, R22.reuse, RZ ;  /* 0x000000165353c224 */ /* 0x080fe200078e02ff */
[----:B------:R-:W-:Y:S01]  /*52c0*/  ISETP.LT.OR P1, PT, R14, 0x7a, !P1 ;  /* 0x0000007a0e00780c */ /* 0x000fe20004f21670 */
[----:B------:R2:W-:Y:S02]  /*52d0*/  @!P2 STG.E.U8 desc[UR52][R4.64+0x71], R81 ;  /* 0x000071510400a986 */ /* 0x0005e4000c101134 */
[----:B-1----:R-:W-:-:S02]  /*52e0*/  @!P5 IMAD R3, R82, R22, RZ ;  /* 0x000000165203d224 */ /* 0x002fc400078e02ff */
[----:B------:R2:W-:Y:S02]  /*52f0*/  @!P4 STG.E.U8 desc[UR52][R6.64+0x71], R83 ;  /* 0x000071530600c986 */ /* 0x0005e4000c101134 */
[-C--:B0-----:R-:W-:Y:S02]  /*5300*/  @!P6 IMAD R11, R86, R22.reuse, RZ ;  /* 0x00000016560be224 */ /* 0x081fe400078e02ff */
[----:B------:R2:W-:Y:S02]  /*5310*/  @!P5 STG.E.U8 desc[UR52][R6.64+0x70], R3 ;  /* 0x000070030600d986 */ /* 0x0005e4000c101134 */
[-C--:B------:R-:W-:Y:S02]  /*5320*/  @!P3 IMAD R9, R84, R22.reuse, RZ ;  /* 0x000000165409b224 */ /* 0x080fe400078e02ff */
[-C--:B------:R-:W-:Y:S02]  /*5330*/  @!P1 IMAD R85, R85, R22.reuse, RZ ;  /* 0x0000001655559224 */ /* 0x080fe400078e02ff */
[----:B------:R-:W-:Y:S01]  /*5340*/  @!P0 IMAD R87, R87, R22, RZ ;  /* 0x0000001657578224 */ /* 0x000fe200078e02ff */
[----:B------:R2:W-:Y:S04]  /*5350*/  @!P3 STG.E.U8 desc[UR52][R4.64+0x78], R9 ;  /* 0x000078090400b986 */ /* 0x0005e8000c101134 */
[----:B------:R2:W-:Y:S04]  /*5360*/  @!P1 STG.E.U8 desc[UR52][R4.64+0x79], R85 ;  /* 0x0000795504009986 */ /* 0x0005e8000c101134 */
[----:B------:R2:W-:Y:S04]  /*5370*/  @!P6 STG.E.U8 desc[UR52][R6.64+0x78], R11 ;  /* 0x0000780b0600e986 */ /* 0x0005e8000c101134 */
[----:B------:R2:W-:Y:S02]  /*5380*/  @!P0 STG.E.U8 desc[UR52][R6.64+0x79], R87 ;  /* 0x0000795706008986 */ /* 0x0005e4000c101134 */
.L_x_161:
[----:B------:R-:W-:Y:S05]  /*5390*/  BSYNC B0 ;  /* 0x0000000000007941 */ /* 0x000fea0003800000 */
.L_x_31:
[----:B------:R-:W-:Y:S01]  /*53a0*/  IMAD.U32 R2, RZ, RZ, UR50 ;  /* 0x00000032ff027e24 */ /* 0x000fe2000f8e00ff */
[----:B------:R-:W-:Y:S01]  /*53b0*/  ULDC.64 UR6, c[0x0][0x650] ;  /* 0x0001940000067ab9 */ /* 0x000fe20000000a00 */
[----:B0-2---:R-:W-:Y:S01]  /*53c0*/  IMAD.U32 R3, RZ, RZ, UR51 ;  /* 0x00000033ff037e24 */ /* 0x005fe2000f8e00ff */
[----:B------:R0:W-:Y:S01]  /*53d0*/  SYNCS.ARRIVE.TRANS64.A1T0 RZ, [R94+UR45], RZ ;  /* 0x000000ff5eff79a7 */ /* 0x0001e2000810002d */
[----:B------:R-:W-:Y:S01]  /*53e0*/  PRMT R0, RZ, 0x7610, R0 ;  /* 0x00007610ff007816 */ /* 0x000fe20000000000 */
[----:B------:R-:W-:Y:S01]  /*53f0*/  IMAD.MOV.U32 R19, RZ, RZ, -0x1 ;  /* 0xffffffffff137424 */ /* 0x000fe200078e00ff */
[----:B------:R-:W-:Y:S01]  /*5400*/  LEA R16, P0, R2, R16, 0x1 ;  /* 0x0000001002107211 */ /* 0x000fe200078008ff */
[----:B------:R-:W-:Y:S02]  /*5410*/  IMAD.MOV.U32 R18, RZ, RZ, -0x1 ;  /* 0xffffffffff127424 */ /* 0x000fe400078e00ff */
[----:B------:R-:W-:Y:S01]  /*5420*/  IMAD.MOV.U32 R2, RZ, RZ, -0x1 ;  /* 0xffffffffff027424 */ /* 0x000fe200078e00ff */
[----:B------:R-:W-:-:S02]  /*5430*/  IADD3.X R17, R17, UR40, RZ, P0, !PT ;  /* 0x0000002811117c10 */ /* 0x000fc400087fe4ff */
[----:B------:R-:W-:-:S04]  /*5440*/  ISETP.GE.U32.AND P0, PT, R16, UR6, PT ;  /* 0x0000000610007c0c */ /* 0x000fc8000bf06070 */
[----:B------:R-:W-:-:S13]  /*5450*/  ISETP.GE.U32.AND.EX P0, PT, R17, UR7, PT, P0 ;  /* 0x0000000711007c0c */ /* 0x000fda000bf06100 */
[----:B0-----:R-:W-:Y:S05]  /*5460*/  @P0 BRA `(.L_x_162) ;  /* 0x0000000400700947 */ /* 0x001fea0003800000 */
[----:B------:R-:W0:Y:S01]  /*5470*/  S2UR UR8, SR_CTAID.X ;  /* 0x00000000000879c3 */ /* 0x000e220000002500 */
[----:B------:R-:W-:Y:S01]  /*5480*/  ULDC.64 UR6, c[0x0][0x628] ;  /* 0x00018a0000067ab9 */ /* 0x000fe20000000a00 */
[----:B------:R-:W-:Y:S01]  /*5490*/  ULDC UR5, c[0x0][0x150] ;  /* 0x0000540000057ab9 */ /* 0x000fe20000000800 */
[----:B------:R-:W-:Y:S01]  /*54a0*/  ISETP.NE.U32.AND P0, PT, RZ, UR6, PT ;  /* 0x00000006ff007c0c */ /* 0x000fe2000bf05070 */
[----:B------:R-:W-:Y:S01]  /*54b0*/  ULDC UR17, c[0x0][0x630] ;  /* 0x00018c0000117ab9 */ /* 0x000fe20000000800 */
[C---:B------:R-:W-:Y:S02]  /*54c0*/  R2UR UR18, R16.reuse ;  /* 0x00000000101272ca */ /* 0x040fe400000e0000 */
[----:B------:R-:W-:Y:S01]  /*54d0*/  ISETP.NE.AND.EX P0, PT, RZ, UR7, PT, P0 ;  /* 0x00000007ff007c0c */ /* 0x000fe2000bf05300 */
[----:B------:R-:W2:Y:S01]  /*54e0*/  S2UR UR16, SR_CTAID.Y ;  /* 0x00000000001079c3 */ /* 0x000ea20000002600 */
[----:B------:R-:W-:Y:S02]  /*54f0*/  R2UR UR14, R16 ;  /* 0x00000000100e72ca */ /* 0x000fe400000e0000 */
[----:B------:R-:W-:-:S02]  /*5500*/  R2UR UR15, R17 ;  /* 0x00000000110f72ca */ /* 0x000fc400000e0000 */
[----:B0-----:R-:W-:-:S05]  /*5510*/  I2FP.F32.U32 R0, UR8 ;  /* 0x0000000800007c45 */ /* 0x001fca0008201000 */
[----:B------:R-:W-:Y:S01]  /*5520*/  FMUL R0, R0, UR5 ;  /* 0x0000000500007c20 */ /* 0x000fe20008400000 */
[----:B------:R-:W-:Y:S01]  /*5530*/  ULDC UR5, c[0x0][0x154] ;  /* 0x0000550000057ab9 */ /* 0x000fe20000000800 */
[----:B--2---:R-:W-:-:S04]  /*5540*/  I2FP.F32.U32 R2, UR16 ;  /* 0x0000001000027c45 */ /* 0x004fc80008201000 */
[----:B------:R-:W0:Y:S01]  /*5550*/  F2I.U32.TRUNC.NTZ R0, R0 ;  /* 0x0000000000007305 */ /* 0x000e22000020f000 */
[----:B------:R-:W-:Y:S01]  /*5560*/  FMUL R2, R2, UR5 ;  /* 0x0000000502027c20 */ /* 0x000fe20008400000 */
[----:B------:R-:W-:Y:S06]  /*5570*/  @!P0 BRA `(.L_x_163) ;  /* 0x0000000000308947 */ /* 0x000fec0003800000 */
        /* <DEDUP_REMOVED lines=12> */
.L_x_163:
[----:B------:R-:W-:Y:S01]  /*5640*/  USHF.R.U64 UR5, UR14, UR17, UR15 ;  /* 0x000000110e057299 */ /* 0x000fe2000800120f */
[----:B------:R-:W-:Y:S01]  /*5650*/  R2UR UR11, R17 ;  /* 0x00000000110b72ca */ /* 0x000fe200000e0000 */
[----:B------:R-:W-:Y:S01]  /*5660*/  USHF.R.U32.HI UR6, URZ, UR17, UR15 ;  /* 0x000000113f067299 */ /* 0x000fe2000801160f */
[----:B------:R-:W2:Y:S01]  /*5670*/  F2I.U32.TRUNC.NTZ R2, R2 ;  /* 0x0000000200027305 */ /* 0x000ea2000020f000 */
[----:B------:R-:W-:Y:S01]  /*5680*/  UIADD3 UR7, UP0, URZ, -UR5, URZ ;  /* 0x800000053f077290 */ /* 0x000fe2000ff1e03f */
[----:B------:R-:W-:Y:S01]  /*5690*/  ULDC.64 UR12, c[0x0][0x620] ;  /* 0x00018800000c7ab9 */ /* 0x000fe20000000a00 */
[----:B------:R-:W-:Y:S02]  /*56a0*/  UMOV UR10, UR18 ;  /* 0x00000012000a7c82 */ /* 0x000fe40008000000 */
[----:B------:R-:W-:Y:S01]  /*56b0*/  UIADD3.X UR6, URZ, ~UR6, URZ, UP0, !UPT ;  /* 0x800000063f067290 */ /* 0x000fe200087fe43f */
[----:B------:R-:W-:Y:S01]  /*56c0*/  ULDC UR14, c[0x0][0x608] ;  /* 0x00018200000e7ab9 */ /* 0x000fe20000000800 */
[----:B------:R-:W-:-:S02]  /*56d0*/  ULDC UR15, c[0x0][0x658] ;  /* 0x00019600000f7ab9 */ /* 0x000fc40000000800 */
[----:B------:R-:W-:Y:S02]  /*56e0*/  UIMAD UR6, UR6, UR12, URZ ;  /* 0x0000000c060672a4 */ /* 0x000fe4000f8e023f */
[----:B------:R-:W-:Y:S01]  /*56f0*/  UIMAD.WIDE.U32 UR10, UR7, UR12, UR10 ;  /* 0x0000000c070a72a5 */ /* 0x000fe2000f8e000a */
[----:B0-----:R-:W-:Y:S01]  /*5700*/  R2UR UR12, R0 ;  /* 0x00000000000c72ca */ /* 0x001fe200000e0000 */
[----:B------:R-:W-:Y:S01]  /*5710*/  UIMAD UR6, UR7, UR13, UR6 ;  /* 0x0000000d070672a4 */ /* 0x000fe2000f8e0206 */
[----:B--2---:R-:W-:Y:S01]  /*5720*/  R2UR UR13, R2 ;  /* 0x00000000020d72ca */ /* 0x004fe200000e0000 */
[----:B------:R-:W-:Y:S02]  /*5730*/  ULDC UR23, c[0x0][0x148] ;  /* 0x0000520000177ab9 */ /* 0x000fe40000000800 */
[----:B------:R-:W-:Y:S01]  /*5740*/  UIADD3 UR9, UR11, UR6, URZ ;  /* 0x000000060b097290 */ /* 0x000fe2000fffe03f */
[----:B------:R-:W-:Y:S02]  /*5750*/  ULDC UR21, c[0x0][0x648] ;  /* 0x0001920000157ab9 */ /* 0x000fe40000000800 */
[----:B------:R-:W-:Y:S01]  /*5760*/  ULDC UR6, c[0x0][0x618] ;  /* 0x0001860000067ab9 */ /* 0x000fe20000000800 */
[----:B------:R-:W-:Y:S01]  /*5770*/  ULDC UR11, c[0x0][0x144] ;  /* 0x00005100000b7ab9 */ /* 0x000fe20000000800 */
[----:B------:R-:W-:-:S02]  /*5780*/  USHF.R.U64 UR10, UR10, UR6, UR9 ;  /* 0x000000060a0a7299 */ /* 0x000fc40008001209 */
[----:B------:R-:W-:Y:S02]  /*5790*/  USHF.R.U32.HI UR9, URZ, UR6, UR9 ;  /* 0x000000063f097299 */ /* 0x000fe40008011609 */
[----:B------:R-:W-:Y:S01]  /*57a0*/  UIADD3 UR12, -UR12, URZ, URZ ;  /* 0x0000003f0c0c7290 */ /* 0x000fe2000fffe13f */
[----:B------:R-:W-:Y:S01]  /*57b0*/  ULDC.64 UR6, c[0x0][0x640] ;  /* 0x0001900000067ab9 */ /* 0x000fe20000000a00 */
[----:B------:R-:W-:Y:S01]  /*57c0*/  USHF.R.U64 UR17, UR10, UR14, UR9 ;  /* 0x0000000e0a117299 */ /* 0x000fe20008001209 */
[----:B------:R-:W-:Y:S01]  /*57d0*/  ISETP.NE.U32.AND P0, PT, RZ, UR6, PT ;  /* 0x00000006ff007c0c */ /* 0x000fe2000bf05070 */
[----:B------:R-:W-:Y:S02]  /*57e0*/  USHF.R.U32.HI UR9, URZ, UR14, UR9 ;  /* 0x0000000e3f097299 */ /* 0x000fe40008011609 */
[----:B------:R-:W-:Y:S01]  /*57f0*/  UIADD3 UR19, -UR13, URZ, URZ ;  /* 0x0000003f0d137290 */ /* 0x000fe2000fffe13f */
[----:B------:R-:W-:Y:S01]  /*5800*/  ISETP.NE.AND.EX P0, PT, RZ, UR7, PT, P0 ;  /* 0x00000007ff007c0c */ /* 0x000fe2000bf05300 */
[----:B------:R-:W-:-:S02]  /*5810*/  USHF.R.U64 UR18, UR17, UR15, UR9 ;  /* 0x0000000f11127299 */ /* 0x000fc40008001209 */
[----:B------:R-:W-:Y:S02]  /*5820*/  USHF.R.U32.HI UR15, URZ, UR15, UR9 ;  /* 0x0000000f3f0f7299 */ /* 0x000fe40008011609 */
[----:B------:R-:W-:Y:S01]  /*5830*/  UIMAD UR20, UR11, UR12, UR8 ;  /* 0x0000000c0b1472a4 */ /* 0x000fe2000f8e0208 */
[----:B------:R-:W-:Y:S02]  /*5840*/  ULDC UR22, c[0x0][0x638] ;  /* 0x00018e0000167ab9 */ /* 0x000fe40000000800 */
[----:B------:R-:W-:-:S05]  /*5850*/  UMOV UR14, UR18 ;  /* 0x00000012000e7c82 */ /* 0x000fca0008000000 */
[----:B------:R-:W-:Y:S05]  /*5860*/  @!P0 BRA `(.L_x_164) ;  /* 0x0000000000288947 */ /* 0x000fea0003800000 */
        /* <DEDUP_REMOVED lines=10> */
.L_x_164:
        /* <DEDUP_REMOVED lines=9> */
[----:B------:R-:W-:Y:S01]  /*59a0*/  UIMAD UR7, UR8, UR22, UR18 ;  /* 0x00000016080772a4 */ /* 0x000fe2000f8e0212 */
[----:B------:R-:W-:Y:S02]  /*59b0*/  ULDC UR9, c[0x0][0x600] ;  /* 0x0001800000097ab9 */ /* 0x000fe40000000800 */
[----:B------:R-:W-:Y:S01]  /*59c0*/  ULDC UR8, c[0x0][0x610] ;  /* 0x0001840000087ab9 */ /* 0x000fe20000000800 */
[----:B------:R-:W-:Y:S02]  /*59d0*/  UIMAD UR7, UR7, UR9, UR10 ;  /* 0x00000009070772a4 */ /* 0x000fe4000f8e020a */
[----:B------:R-:W-:-:S04]  /*59e0*/  UIMAD UR6, UR6, UR8, UR20 ;  /* 0x00000008060672a4 */ /* 0x000fc8000f8e0214 */
[----:B------:R-:W-:Y:S02]  /*59f0*/  USEL UR8, UR7, UR6, !UP0 ;  /* 0x0000000607087287 */ /* 0x000fe4000c000000 */
[----:B------:R-:W-:-:S04]  /*5a00*/  USEL UR6, UR6, UR7, !UP0 ;  /* 0x0000000706067287 */ /* 0x000fc8000c000000 */
[----:B------:R-:W-:Y:S02]  /*5a10*/  IMAD.U32 R18, RZ, RZ, UR8 ;  /* 0x00000008ff127e24 */ /* 0x000fe4000f8e00ff */
[----:B------:R-:W-:-:S07]  /*5a20*/  IMAD.U32 R19, RZ, RZ, UR6 ;  /* 0x00000006ff137e24 */ /* 0x000fce000f8e00ff */
.L_x_162:
[----:B------:R-:W-:Y:S01]  /*5a30*/  ULEA UR6, UR39, UR44, 0x1 ;  /* 0x0000002c27067291 */ /* 0x000fe2000f8e083f */
[----:B------:R-:W-:Y:S01]  /*5a40*/  LOP3.LUT P0, RZ, R0, 0xff, RZ, 0xc0, !PT ;  /* 0x000000ff00ff7812 */ /* 0x000fe2000780c0ff */
[----:B------:R-:W-:Y:S01]  /*5a50*/  UIADD3 UR4, UR4, 0xfe, URZ ;  /* 0x000000fe04047890 */ /* 0x000fe2000fffe03f */
[----:B------:R-:W-:Y:S01]  /*5a60*/  LOP3.LUT R97, R97, 0x1, RZ, 0x3c, !PT ;  /* 0x0000000161617812 */ /* 0x000fe200078e3cff */
[----:B------:R-:W-:Y:S02]  /*5a70*/  USHF.R.U32.HI UR5, URZ, 0x1, UR6 ;  /* 0x000000013f057899 */ /* 0x000fe40008011606 */
[----:B------:R-:W-:Y:S02]  /*5a80*/  UISETP.GT.U32.AND UP0, UPT, UR6, 0x1, UPT ;  /* 0x000000010600788c */ /* 0x000fe4000bf04070 */
[----:B------:R-:W-:Y:S02]  /*5a90*/  ULOP3.LUT UR5, UR5, 0x1, URZ, 0xc0, !UPT ;  /* 0x0000000105057892 */ /* 0x000fe4000f8ec03f */
[----:B------:R-:W-:-:S02]  /*5aa0*/  UISETP.LT.U32.AND UP0, UPT, UR4, 0xff, UP0 ;  /* 0x000000ff0400788c */ /* 0x000fc40008701070 */
[----:B------:R-:W-:Y:S02]  /*5ab0*/  UISETP.NE.U32.AND UP1, UPT, UR5, 0x1, UPT ;  /* 0x000000010500788c */ /* 0x000fe4000bf25070 */
[----:B------:R-:W-:Y:S02]  /*5ac0*/  USEL UR5, URZ, 0x1, !UP0 ;  /* 0x000000013f057887 */ /* 0x000fe4000c000000 */
[----:B------:R-:W-:Y:S02]  /*5ad0*/  UISETP.GT.U32.AND UP1, UPT, UR4, 0xfe, !UP1 ;  /* 0x000000fe0400788c */ /* 0x000fe4000cf24070 */
[----:B------:R-:W-:Y:S02]  /*5ae0*/  ULOP3.LUT UR44, UR44, 0x1, URZ, 0xc0, !UPT ;  /* 0x000000012c2c7892 */ /* 0x000fe4000f8ec03f */
[----:B------:R-:W-:-:S04]  /*5af0*/  USEL UR4, URZ, 0x1, !UP1 ;  /* 0x000000013f047887 */ /* 0x000fc8000c800000 */
[----:B------:R-:W-:Y:S01]  /*5b00*/  ULOP3.LUT UR48, UR4, UR48, UR5, 0x96, !UPT ;  /* 0x0000003004307292 */ /* 0x000fe2000f8e9605 */
[----:B------:R-:W-:Y:S11]  /*5b10*/  @P0 BRA `(.L_x_165) ;  /* 0xffffffb8009c0947 */ /* 0x000ff6000383ffff */
[----:B------:R-:W-:Y:S05]  /*5b20*/  EXIT ;  /* 0x000000000000794d */ /* 0x000fea0003800000 */
.L_x_12:
[----:B------:R-:W-:-:S08]  /*5b30*/  ISETP.NE.AND P0, PT, RZ, UR8, PT ;  /* 0x00000008ff007c0c */ /* 0x000fd0000bf05270 */
[----:B-----5:R-:W0:-:S00]  /*5b40*/  USETMAXREG.DEALLOC.CTAPOOL 0x28 ;  /* 0x00000028000079c8 */ /* 0x020e0000080e0500 */
[----:B------:R-:W-:Y:S05]  /*5b50*/  @P0 EXIT ;  /* 0x000000000000094d */ /* 0x000fea0003800000 */
[----:B0-----:R-:W-:Y:S01]  /*5b60*/  LOP3.LUT P0, RZ, R0, 0xff, RZ, 0xc0, !PT ;  /* 0x000000ff00ff7812 */ /* 0x001fe2000780c0ff */
[----:B------:R-:W-:Y:S02]  /*5b70*/  IMAD.MOV.U32 R8, RZ, RZ, 0x1 ;  /* 0x00000001ff087424 */ /* 0x000fe400078e00ff */
[----:B------:R-:W-:-:S10]  /*5b80*/  IMAD.MOV.U32 R0, RZ, RZ, RZ ;  /* 0x000000ffff007224 */ /* 0x000fd400078e00ff */
[----:B------:R-:W-:Y:S05]  /*5b90*/  @!P0 BRA `(.L_x_166) ;  /* 0x0000000c001c8947 */ /* 0x000fea0003800000 */
[----:B------:R-:W-:Y:S01]  /*5ba0*/  LOP3.LUT P0, RZ, R4, 0x1f, RZ, 0xc0, !PT ;  /* 0x0000001f04ff7812 */ /* 0x000fe2000780c0ff */
[----:B------:R-:W-:Y:S01]  /*5bb0*/  ULDC UR5, c[0x0][0x658] ;  /* 0x0001960000057ab9 */ /* 0x000fe20000000800 */
[----:B------:R-:W-:Y:S01]  /*5bc0*/  UMOV UR6, 0xffffffff ;  /* 0xffffffff00067882 */ /* 0x000fe20000000000 */
[----:B------:R-:W-:Y:S01]  /*5bd0*/  BSSY B0, `(.L_x_166) ;  /* 0x00000c3000007945 */ /* 0x000fe20003800000 */
[----:B------:R-:W-:Y:S01]  /*5be0*/  USHF.L.U32 UR6, UR6, UR5, URZ ;  /* 0x0000000506067299 */ /* 0x000fe2000800063f */
[C---:B------:R-:W-:Y:S01]  /*5bf0*/  ISETP.NE.AND P3, PT, R3.reuse, RZ, PT ;  /* 0x000000ff0300720c */ /* 0x040fe20003f65270 */
[----:B------:R-:W-:Y:S01]  /*5c00*/  IMAD.MOV.U32 R9, RZ, RZ, 0x1 ;  /* 0x00000001ff097424 */ /* 0x000fe200078e00ff */
[----:B------:R-:W-:Y:S01]  /*5c10*/  ISETP.NE.OR P0, PT, R3, RZ, !P0 ;  /* 0x000000ff0300720c */ /* 0x000fe20004705670 */
[----:B------:R-:W-:Y:S01]  /*5c20*/  IMAD.MOV.U32 R8, RZ, RZ, 0x1 ;  /* 0x00000001ff087424 */ /* 0x000fe200078e00ff */
[----:B------:R-:W-:Y:S01]  /*5c30*/  ULDC UR4, c[0x0][0x600] ;  /* 0x0001800000047ab9 */ /* 0x000fe20000000800 */
[----:B------:R-:W-:Y:S01]  /*5c40*/  IMAD.MOV.U32 R0, RZ, RZ, RZ ;  /* 0x000000ffff007224 */ /* 0x000fe200078e00ff */
[----:B------:R-:W-:Y:S01]  /*5c50*/  UMOV UR7, 0x1 ;  /* 0x0000000100077882 */ /* 0x000fe20000000000 */
[----:B------:R-:W-:-:S02]  /*5c60*/  UIADD3 UR19, UR39, 0x1, URZ ;  /* 0x0000000127137890 */ /* 0x000fc4000fffe03f */
[----:B------:R-:W-:Y:S02]  /*5c70*/  ULOP3.LUT UR22, UR36, 0x2, URZ, 0xfc, !UPT ;  /* 0x0000000224167892 */ /* 0x000fe4000f8efc3f */
[----:B------:R-:W-:Y:S02]  /*5c80*/  UIADD3 UR4, UR4, -0x1, URZ ;  /* 0xffffffff04047890 */ /* 0x000fe4000fffe03f */
[----:B------:R-:W-:Y:S02]  /*5c90*/  USHF.L.U32 UR5, UR7, UR5, URZ ;  /* 0x0000000507057299 */ /* 0x000fe4000800063f */
[----:B------:R-:W-:Y:S01]  /*5ca0*/  ULOP3.LUT UR6, URZ, UR6, URZ, 0x33, !UPT ;  /* 0x000000063f067292 */ /* 0x000fe2000f8e333f */
[----:B------:R-:W-:-:S11]  /*5cb0*/  ULDC.64 UR20, c[0x0][0x198] ;  /* 0x0000660000147ab9 */ /* 0x000fd60000000a00 */
.L_x_178:
[----:B------:R-:W-:-:S03]  /*5cc0*/  UMOV UR7, 0xffffffff ;  /* 0xffffffff00077882 */ /* 0x000fc60000000000 */
[----:B------:R-:W-:Y:S05]  /*5cd0*/  BRA.DIV UR7, `(.L_x_167) ;  /* 0x0000000e079c7947 */ /* 0x000fea000b800000 */
[----:B------:R-:W-:-:S13]  /*5ce0*/  ELECT P6, URZ, PT ;  /* 0x00000000003f782f */ /* 0x000fda00038c0000 */
.L_x_189:
[----:B------:R-:W0:Y:S01]  /*5cf0*/  LDC R3, c[0x0][0x28c] ;  /* 0x0000a300ff037b82 */ /* 0x000e220000000800 */
[----:B------:R-:W-:Y:S01]  /*5d00*/  BSSY B1, `(.L_x_168) ;  /* 0x0000038000017945 */ /* 0x000fe20003800000 */
[----:B0-----:R-:W-:-:S13]  /*5d10*/  ISETP.LT.OR P6, PT, R3, 0x1, !P6 ;  /* 0x000000010300780c */ /* 0x001fda00077c1670 */
[----:B------:R-:W-:Y:S05]  /*5d20*/  @P6 BRA `(.L_x_169) ;  /* 0x0000000000d46947 */ /* 0x000fea0003800000 */
[----:B------:R-:W-:Y:S02]  /*5d30*/  IMAD.SHL.U32 R18, R18, 0x80, RZ ;  /* 0x0000008012127824 */ /* 0x000fe400078e00ff */
[----:B------:R-:W-:Y:S02]  /*5d40*/  IMAD.SHL.U32 R19, R19, 0x40, RZ ;  /* 0x0000004013137824 */ /* 0x000fe400078e00ff */
[----:B------:R-:W-:Y:S02]  /*5d50*/  IMAD.MOV.U32 R11, RZ, RZ, RZ ;  /* 0x000000ffff0b7224 */ /* 0x000fe400078e00ff */
[----:B------:R-:W-:Y:S02]  /*5d60*/  IMAD.U32 R12, RZ, RZ, UR19 ;  /* 0x00000013ff0c7e24 */ /* 0x000fe4000f8e00ff */
[----:B------:R-:W-:Y:S02]  /*5d70*/  IMAD.MOV.U32 R3, RZ, RZ, R8 ;  /* 0x000000ffff037224 */ /* 0x000fe400078e0008 */
[----:B------:R-:W-:-:S07]  /*5d80*/  IMAD.MOV.U32 R4, RZ, RZ, R0 ;  /* 0x000000ffff047224 */ /* 0x000fce00078e0000 */
.L_x_173:
[----:B------:R-:W0:Y:S01]  /*5d90*/  S2R R6, SR_CgaCtaId ;  /* 0x0000000000067919 */ /* 0x000e220000008800 */
[----:B------:R-:W-:-:S04]  /*5da0*/  MOV R5, 0x400 ;  /* 0x0000040000057802 */ /* 0x000fc80000000f00 */
[----:B0-----:R-:W-:Y:S02]  /*5db0*/  LEA R7, R6, R5, 0x18 ;  /* 0x0000000506077211 */ /* 0x001fe400078ec0ff */
[----:B------:R-:W-:Y:S01]  /*5dc0*/  SHF.L.U32 R5, R3, 0x1f, RZ ;  /* 0x0000001f03057819 */ /* 0x000fe200000006ff */
[----:B------:R-:W0:Y:S02]  /*5dd0*/  @!P3 LDC R6, c[0x0][0x500] ;  /* 0x00014000ff06bb82 */ /* 0x000e240000000800 */
[----:B------:R-:W-:-:S04]  /*5de0*/  IMAD R10, R4, 0x8, R7 ;  /* 0x00000008040a7824 */ /* 0x000fc800078e0207 */
[----:B------:R-:W1:Y:S02]  /*5df0*/  SYNCS.PHASECHK.TRANS64.TRYWAIT P1, [R10+URZ+0x10], R5 ;  /* 0x000010050a0075a7 */ /* 0x000e64000802017f */
[----:B-1----:R-:W-:Y:S05]  /*5e00*/  @!P1 BRA `(.L_x_170) ;  /* 0x0000000c00709947 */ /* 0x002fea0003800000 */
.L_x_190:
[----:B------:R-:W-:Y:S01]  /*5e10*/  UPRMT UR7, UR22, 0x9910, URZ ;  /* 0x0000991016077896 */ /* 0x000fe2000800003f */
[----:B0-----:R0:W-:Y:S03]  /*5e20*/  @!P3 SYNCS.ARRIVE.TRANS64 RZ, [R10+URZ], R6 ;  /* 0x000000060affb9a7 */ /* 0x0011e6000800003f */
[----:B------:R-:W-:-:S06]  /*5e30*/  UISETP.NE.AND UP0, UPT, UR7, 0x2, UPT ;  /* 0x000000020700788c */ /* 0x000fcc000bf05270 */
[----:B------:R-:W-:-:S13]  /*5e40*/  PLOP3.LUT P1, PT, PT, PT, UP0, 0x80, 0x0 ;  /* 0x000000000000781c */ /* 0x000fda0003f2f008 */
[----:B0-----:R-:W-:Y:S05]  /*5e50*/  @P1 BRA `(.L_x_171) ;  /* 0x0000000000041947 */ /* 0x001fea0003800000 */
[----:B------:R-:W-:Y:S01]  /*5e60*/  BPT.TRAP 0x1 ;  /* 0x000000040000795c */ /* 0x000fe20000300000 */
.L_x_171:
[----:B------:R-:W-:Y:S05]  /*5e70*/  @P0 BRA `(.L_x_172) ;  /* 0x0000000000040947 */ /* 0x000fea0003800000 */
[----:B------:R-:W-:Y:S01]  /*5e80*/  BPT.TRAP 0x1 ;  /* 0x000000040000795c */ /* 0x000fe20000300000 */
.L_x_172:
[--C-:B-1----:R-:W-:Y:S01]  /*5e90*/  IMAD R5, R4, 0x2000, R7.reuse ;  /* 0x0000200004057824 */ /* 0x102fe200078e0207 */
[----:B------:R-:W-:Y:S01]  /*5ea0*/  R2UR UR9, R10 ;  /* 0x000000000a0972ca */ /* 0x000fe200000e0000 */
[----:B------:R-:W-:Y:S01]  /*5eb0*/  IMAD R7, R4, 0x4000, R7 ;  /* 0x0000400004077824 */ /* 0x000fe200078e0207 */
[----:B------:R-:W-:Y:S01]  /*5ec0*/  UIADD3 UR14, UP0, UR20, 0xf0, URZ ;  /* 0x000000f0140e7890 */ /* 0x000fe2000ff1e03f */
[----:B------:R-:W-:Y:S01]  /*5ed0*/  VIADD R12, R12, 0xffffffff ;  /* 0xffffffff0c0c7836 */ /* 0x000fe20000000000 */
[----:B------:R-:W-:Y:S01]  /*5ee0*/  R2UR UR7, R5 ;  /* 0x00000000050772ca */ /* 0x000fe200000e0000 */
[----:B------:R-:W-:Y:S01]  /*5ef0*/  UIADD3 UR24, UP1, UR20, 0x1f0, URZ ;  /* 0x000001f014187890 */ /* 0x000fe2000ff3e03f */
[----:B------:R-:W-:Y:S01]  /*5f00*/  R2UR UR8, R7 ;  /* 0x00000000070872ca */ /* 0x000fe200000e0000 */
[----:B------:R-:W-:Y:S01]  /*5f10*/  UIADD3.X UR15, URZ, UR21, URZ, UP0, !UPT ;  /* 0x000000153f0f7290 */ /* 0x000fe200087fe43f */
[----:B------:R-:W-:Y:S01]  /*5f20*/  R2UR UR11, R19 ;  /* 0x00000000130b72ca */ /* 0x000fe200000e0000 */
[----:B------:R-:W-:Y:S01]  /*5f30*/  VIADD R4, R4, 0x1 ;  /* 0x0000000104047836 */ /* 0x000fe20000000000 */
[C---:B------:R-:W-:Y:S01]  /*5f40*/  R2UR UR10, R11.reuse ;  /* 0x000000000b0a72ca */ /* 0x040fe200000e0000 */
[----:B------:R-:W-:Y:S01]  /*5f50*/  UIADD3.X UR25, URZ, UR21, URZ, UP1, !UPT ;  /* 0x000000153f197290 */ /* 0x000fe20008ffe43f */
[----:B------:R-:W-:Y:S01]  /*5f60*/  R2UR UR12, R2 ;  /* 0x00000000020c72ca */ /* 0x000fe200000e0000 */
[----:B------:R-:W-:Y:S01]  /*5f70*/  UMOV UR16, 0x0 ;  /* 0x0000000000107882 */ /* 0x000fe20000000000 */
[----:B------:R-:W-:Y:S01]  /*5f80*/  R2UR UR18, R18 ;  /* 0x00000000121272ca */ /* 0x000fe200000e0000 */
[----:B------:R-:W-:Y:S01]  /*5f90*/  UMOV UR17, 0x10000000 ;  /* 0x1000000000117882 */ /* 0x000fe20000000000 */
[----:B------:R-:W-:Y:S01]  /*5fa0*/  ISETP.GT.AND P2, PT, R12, 0x1, PT ;  /* 0x000000010c00780c */ /* 0x000fe20003f44270 */
[----:B------:R-:W-:Y:S01]  /*5fb0*/  UIADD3 UR7, UR7, 0x100, URZ ;  /* 0x0000010007077890 */ /* 0x000fe2000fffe03f */
[----:B------:R-:W-:Y:S01]  /*5fc0*/  ISETP.NE.AND P1, PT, R4, 0x2, PT ;  /* 0x000000020400780c */ /* 0x000fe20003f25270 */
[----:B------:R-:W-:Y:S01]  /*5fd0*/  UIADD3 UR13, UR8, 0x4100, URZ ;  /* 0x00004100080d7890 */ /* 0x000fe2000fffe03f */
[----:B------:R-:W-:-:S02]  /*5fe0*/  VIADD R11, R11, 0x80 ;  /* 0x000000800b0b7836 */ /* 0x000fc40000000000 */
[----:B------:R-:W-:Y:S02]  /*5ff0*/  SEL R6, RZ, 0x1, P1 ;  /* 0x00000001ff067807 */ /* 0x000fe40000800000 */
[----:B------:R-:W-:Y:S01]  /*6000*/  UMOV UR8, UR7 ;  /* 0x0000000700087c82 */ /* 0x000fe20008000000 */
[----:B------:R-:W-:Y:S01]  /*6010*/  SEL R4, R4, RZ, P1 ;  /* 0x000000ff04047207 */ /* 0x000fe20000800000 */
[----:B------:R0:W-:Y:S01]  /*6020*/  UTMALDG.3D [UR8], [UR14], desc[UR16] ;  /* 0x000010080e0075b4 */ /* 0x0001e20008011000 */
[----:B------:R-:W-:Y:S01]  /*6030*/  LOP3.LUT R3, R3, R6, RZ, 0x3c, !PT ;  /* 0x0000000603037212 */ /* 0x000fe200078e3cff */
[----:B0-----:R-:W-:Y:S01]  /*6040*/  UMOV UR8, UR13 ;  /* 0x0000000d00087c82 */ /* 0x001fe20008000000 */
[----:B------:R-:W-:Y:S02]  /*6050*/  UMOV UR11, UR18 ;  /* 0x00000012000b7c82 */ /* 0x000fe40008000000 */
[----:B------:R0:W-:Y:S02]  /*6060*/  UTMALDG.3D [UR8], [UR24], desc[UR16] ;  /* 0x00001008180075b4 */ /* 0x0001e40008011000 */
[----:B0-----:R-:W-:Y:S05]  /*6070*/  @P2 BRA `(.L_x_173) ;  /* 0xfffffffc00442947 */ /* 0x001fea000383ffff */
.L_x_169:
[----:B------:R-:W-:Y:S05]  /*6080*/  BSYNC B1 ;  /* 0x0000000000017941 */ /* 0x000fea0003800000 */
.L_x_168:
[----:B------:R-:W-:Y:S01]  /*6090*/  LOP3.LUT P4, RZ, R9, 0xff, RZ, 0xc0, !PT ;  /* 0x000000ff09ff7812 */ /* 0x000fe2000788c0ff */
[----:B------:R-:W-:Y:S01]  /*60a0*/  VIADD R0, R0, UR39 ;  /* 0x0000002700007c36 */ /* 0x000fe20008000000 */
[----:B------:R-:W-:Y:S01]  /*60b0*/  ULDC.64 UR8, c[0x0][0x650] ;  /* 0x0001940000087ab9 */ /* 0x000fe20000000a00 */
[----:B------:R-:W-:Y:S01]  /*60c0*/  BSSY B1, `(.L_x_174) ;  /* 0x0000071000017945 */ /* 0x000fe20003800000 */
[----:B------:R-:W-:Y:S01]  /*60d0*/  IMAD.MOV.U32 R19, RZ, RZ, -0x1 ;  /* 0xffffffffff137424 */ /* 0x000fe200078e00ff */
[----:B------:R-:W-:Y:S01]  /*60e0*/  PRMT R9, RZ, 0x7610, R9 ;  /* 0x00007610ff097816 */ /* 0x000fe20000000009 */
[----:B------:R-:W-:Y:S01]  /*60f0*/  IMAD.MOV.U32 R18, RZ, RZ, -0x1 ;  /* 0xffffffffff127424 */ /* 0x000fe200078e00ff */
[C---:B------:R-:W-:Y:S02]  /*6100*/  ISETP.GT.U32.AND P1, PT, R0.reuse, 0x1, PT ;  /* 0x000000010000780c */ /* 0x040fe40003f24070 */
[----:B------:R-:W-:Y:S02]  /*6110*/  SHF.R.U32.HI R2, RZ, 0x1, R0 ;  /* 0x00000001ff027819 */ /* 0x000fe40000011600 */
[----:B------:R-:W-:-:S02]  /*6120*/  LOP3.LUT R0, R0, 0x1, RZ, 0xc0, !PT ;  /* 0x0000000100007812 */ /* 0x000fc400078ec0ff */
[----:B------:R-:W0:Y:S01]  /*6130*/  @P4 S2R R4, SR_CgaCtaId ;  /* 0x0000000000044919 */ /* 0x000e220000008800 */
[----:B------:R-:W-:Y:S02]  /*6140*/  @P4 MOV R3, 0x400 ;  /* 0x0000040000034802 */ /* 0x000fe40000000f00 */
[----:B------:R-:W-:-:S04]  /*6150*/  LOP3.LUT R2, R2, 0x1, RZ, 0xc0, !PT ;  /* 0x0000000102027812 */ /* 0x000fc800078ec0ff */
[----:B------:R-:W-:Y:S02]  /*6160*/  ISETP.NE.U32.AND P2, PT, R2, 0x1, PT ;  /* 0x000000010200780c */ /* 0x000fe40003f45070 */
[----:B0-----:R-:W-:Y:S01]  /*6170*/  @P4 LEA R3, R4, R3, 0x18 ;  /* 0x0000000304034211 */ /* 0x001fe200078ec0ff */
[----:B------:R-:W-:-:S03]  /*6180*/  IMAD.U32 R4, RZ, RZ, UR39 ;  /* 0x00000027ff047e24 */ /* 0x000fc6000f8e00ff */
[----:B------:R0:W-:Y:S01]  /*6190*/  @P4 SYNCS.ARRIVE.TRANS64.A1T0 RZ, [R3+URZ+0x58], RZ ;  /* 0x000058ff03ff49a7 */ /* 0x0001e2000810003f */
[----:B------:R-:W-:Y:S02]  /*61a0*/  IADD3 R16, P4, R16, UR50, RZ ;  /* 0x0000003210107c10 */ /* 0x000fe4000ff9e0ff */
[----:B------:R-:W-:Y:S02]  /*61b0*/  ISETP.LT.U32.AND P1, PT, R4, 0x2, P1 ;  /* 0x000000020400780c */ /* 0x000fe40000f21070 */
[----:B------:R-:W-:Y:S02]  /*61c0*/  IADD3.X R17, R17, UR37, RZ, P4, !PT ;  /* 0x0000002511117c10 */ /* 0x000fe4000a7fe4ff */
[----:B------:R-:W-:Y:S02]  /*61d0*/  ISETP.GE.U32.AND P4, PT, R16, UR8, PT ;  /* 0x0000000810007c0c */ /* 0x000fe4000bf86070 */
[----:B0-----:R-:W-:Y:S02]  /*61e0*/  SEL R3, RZ, 0x1, !P1 ;  /* 0x00000001ff037807 */ /* 0x001fe40004800000 */
[----:B------:R-:W-:-:S02]  /*61f0*/  ISETP.GE.U32.AND.EX P1, PT, R17, UR9, PT, P4 ;  /* 0x0000000911007c0c */ /* 0x000fc4000bf26140 */
[----:B------:R-:W-:-:S04]  /*6200*/  ISETP.GT.U32.AND P2, PT, R4, 0x1, !P2 ;  /* 0x000000010400780c */ /* 0x000fc80005744070 */
[----:B------:R-:W-:-:S04]  /*6210*/  SEL R2, RZ, 0x1, !P2 ;  /* 0x00000001ff027807 */ /* 0x000fc80005000000 */
[--C-:B------:R-:W-:Y:S01]  /*6220*/  LOP3.LUT R8, R2, R8, R3.reuse, 0x96, !PT ;  /* 0x0000000802087212 */ /* 0x100fe200078e9603 */
[----:B------:R-:W-:Y:S01]  /*6230*/  IMAD.MOV.U32 R2, RZ, RZ, -0x1 ;  /* 0xffffffffff027424 */ /* 0x000fe200078e00ff */
[----:B------:R-:W-:Y:S01]  /*6240*/  PRMT R3, RZ, 0x7610, R3 ;  /* 0x00007610ff037816 */ /* 0x000fe20000000003 */
[----:B------:R-:W-:Y:S06]  /*6250*/  @P1 BRA `(.L_x_175) ;  /* 0x00000004005c1947 */ /* 0x000fec0003800000 */
[----:B------:R-:W0:Y:S01]  /*6260*/  S2UR UR7, SR_CTAID.X ;  /* 0x00000000000779c3 */ /* 0x000e220000002500 */
[----:B------:R-:W-:Y:S01]  /*6270*/  ULDC.64 UR8, c[0x0][0x628] ;  /* 0x00018a0000087ab9 */ /* 0x000fe20000000a00 */
[----:B------:R-:W-:Y:S01]  /*6280*/  ULDC UR10, c[0x0][0x150] ;  /* 0x00005400000a7ab9 */ /* 0x000fe20000000800 */
[----:B------:R-:W-:Y:S01]  /*6290*/  ISETP.NE.U32.AND P1, PT, RZ, UR8, PT ;  /* 0x00000008ff007c0c */ /* 0x000fe2000bf25070 */
[----:B------:R-:W-:Y:S01]  /*62a0*/  ULDC UR11, c[0x0][0x630] ;  /* 0x00018c00000b7ab9 */ /* 0x000fe20000000800 */
[----:B------:R-:W-:Y:S01]  /*62b0*/  ULDC UR13, c[0x0][0x154] ;  /* 0x00005500000d7ab9 */ /* 0x000fe20000000800 */
[----:B------:R-:W-:Y:S01]  /*62c0*/  IMAD.MOV.U32 R2, RZ, RZ, R16 ;  /* 0x000000ffff027224 */ /* 0x000fe200078e0010 */
[----:B------:R-:W-:Y:S01]  /*62d0*/  ISETP.NE.AND.EX P1, PT, RZ, UR9, PT, P1 ;  /* 0x00000009ff007c0c */ /* 0x000fe2000bf25310 */
[----:B------:R-:W1:Y:S01]  /*62e0*/  S2UR UR12, SR_CTAID.Y ;  /* 0x00000000000c79c3 */ /* 0x000e620000002600 */
[----:B0-----:R-:W-:-:S05]  /*62f0*/  I2FP.F32.U32 R3, UR7 ;  /* 0x0000000700037c45 */ /* 0x001fca0008201000 */
[----:B------:R-:W-:Y:S01]  /*6300*/  FMUL R12, R3, UR10 ;  /* 0x0000000a030c7c20 */ /* 0x000fe20008400000 */
[----:B------:R-:W-:-:S05]  /*6310*/  IMAD.MOV.U32 R3, RZ, RZ, R17 ;  /* 0x000000ffff037224 */ /* 0x000fca00078e0011 */
[----:B------:R-:W-:Y:S05]  /*6320*/  @!P1 BRA `(.L_x_176) ;  /* 0x0000000000289947 */ /* 0x000fea0003800000 */
[----:B------:R-:W-:Y:S02]  /*6330*/  ULDC UR10, c[0x0][0x634] ;  /* 0x00018d00000a7ab9 */ /* 0x000fe40000000800 */
[----:B------:R-:W-:-:S05]  /*6340*/  IADD3 R7, P1, R16, UR10, RZ ;  /* 0x0000000a10077c10 */ /* 0x000fca000ff3e0ff */
[----:B------:R-:W-:-:S04]  /*6350*/  IMAD.X R11, RZ, RZ, R17, P1 ;  /* 0x000000ffff0b7224 */ /* 0x000fc800008e0611 */
[----:B------:R-:W-:-:S04]  /*6360*/  IMAD.WIDE.U32 R4, R11, UR8, RZ ;  /* 0x000000080b047c25 */ /* 0x000fc8000f8e00ff */
[----:B------:R-:W-:-:S04]  /*6370*/  IMAD.WIDE.U32 R4, P1, R7, UR9, R4 ;  /* 0x0000000907047c25 */ /* 0x000fc8000f820004 */
[----:B------:R-:W-:-:S04]  /*6380*/  IMAD.WIDE.U32 R6, R7, UR8, RZ ;  /* 0x0000000807067c25 */ /* 0x000fc8000f8e00ff */
[----:B------:R-:W-:Y:S01]  /*6390*/  IMAD.X R3, RZ, RZ, RZ, P1 ;  /* 0x000000ffff037224 */ /* 0x000fe200008e06ff */
[----:B------:R-:W-:Y:S01]  /*63a0*/  IADD3 RZ, P1, R7, R4, RZ ;  /* 0x0000000407ff7210 */ /* 0x000fe20007f3e0ff */
[----:B------:R-:W-:-:S04]  /*63b0*/  IMAD.MOV.U32 R2, RZ, RZ, R5 ;  /* 0x000000ffff027224 */ /* 0x000fc800078e0005 */
[----:B------:R-:W-:-:S08]  /*63c0*/  IMAD.WIDE.U32.X R2, R11, UR9, R2, P1 ;  /* 0x000000090b027c25 */ /* 0x000fd000088e0402 */
.L_x_176:
[--C-:B------:R-:W-:Y:S01]  /*63d0*/  SHF.R.U64 R10, R2, UR11, R3.reuse ;  /* 0x0000000b020a7c19 */ /* 0x100fe20008001203 */
[----:B------:R-:W0:Y:S01]  /*63e0*/  F2I.U32.TRUNC.NTZ R12, R12 ;  /* 0x0000000c000c7305 */ /* 0x000e22000020f000 */
[----:B------:R-:W-:Y:S01]  /*63f0*/  SHF.R.U32.HI R2, RZ, UR11, R3 ;  /* 0x0000000bff027c19 */ /* 0x000fe20008011603 */
[----:B------:R-:W-:Y:S01]  /*6400*/  ULDC.64 UR8, c[0x0][0x620] ;  /* 0x0001880000087ab9 */ /* 0x000fe20000000a00 */
[----:B------:R-:W-:Y:S01]  /*6410*/  IADD3 R5, P1, RZ, -R10, RZ ;  /* 0x8000000aff057210 */ /* 0x000fe20007f3e0ff */
[----:B------:R-:W-:Y:S01]  /*6420*/  ULDC.64 UR14, c[0x0][0x640] ;  /* 0x00019000000e7ab9 */ /* 0x000fe20000000a00 */
[----:B-1----:R-:W-:Y:S01]  /*6430*/  I2FP.F32.U32 R4, UR12 ;  /* 0x0000000c00047c45 */ /* 0x002fe20008201000 */
[----:B------:R-:W1:Y:S01]  /*6440*/  LDC R14, c[0x0][0x610] ;  /* 0x00018400ff0e7b82 */ /* 0x000e620000000800 */
[----:B------:R-:W-:Y:S01]  /*6450*/  ULDC UR11, c[0x0][0x658] ;  /* 0x00019600000b7ab9 */ /* 0x000fe20000000800 */
[----:B------:R-:W-:Y:S01]  /*6460*/  IMAD.X R2, RZ, RZ, ~R2, P1 ;  /* 0x000000ffff027224 */ /* 0x000fe200008e0e02 */
[----:B------:R-:W-:Y:S01]  /*6470*/  ISETP.NE.U32.AND P1, PT, RZ, UR14, PT ;  /* 0x0000000eff007c0c */ /* 0x000fe2000bf25070 */
[----:B------:R-:W-:Y:S01]  /*6480*/  FMUL R6, R4, UR13 ;  /* 0x0000000d04067c20 */ /* 0x000fe20008400000 */
[----:B------:R-:W-:Y:S01]  /*6490*/  ULDC UR13, c[0x0][0x648] ;  /* 0x00019200000d7ab9 */ /* 0x000fe20000000800 */
[----:B------:R-:W-:Y:S01]  /*64a0*/  IMAD R4, R2, UR8, RZ ;  /* 0x0000000802047c24 */ /* 0x000fe2000f8e02ff */
[----:B------:R-:W-:Y:S01]  /*64b0*/  ISETP.NE.AND.EX P1, PT, RZ, UR15, PT, P1 ;  /* 0x0000000fff007c0c */ /* 0x000fe2000bf25310 */
[C---:B------:R-:W-:Y:S01]  /*64c0*/  IMAD.WIDE.U32 R2, R5.reuse, UR8, R16 ;  /* 0x0000000805027c25 */ /* 0x040fe2000f8e0010 */
[----:B0-----:R-:W-:Y:S01]  /*64d0*/  R2UR UR8, R12 ;  /* 0x000000000c0872ca */ /* 0x001fe200000e0000 */
[----:B------:R-:W0:Y:S02]  /*64e0*/  F2I.U32.TRUNC.NTZ R6, R6 ;  /* 0x0000000600067305 */ /* 0x000e24000020f000 */
[----:B------:R-:W-:Y:S01]  /*64f0*/  IMAD R5, R5, UR9, R4 ;  /* 0x0000000905057c24 */ /* 0x000fe2000f8e0204 */
[----:B------:R-:W-:-:S03]  /*6500*/  ULDC UR9, c[0x0][0x618] ;  /* 0x0001860000097ab9 */ /* 0x000fc60000000800 */
[----:B------:R-:W-:-:S05]  /*6510*/  IMAD.IADD R3, R3, 0x1, R5 ;  /* 0x0000000103037824 */ /* 0x000fca00078e0205 */
[--C-:B------:R-:W-:Y:S02]  /*6520*/  SHF.R.U64 R12, R2, UR9, R3.reuse ;  /* 0x00000009020c7c19 */ /* 0x100fe40008001203 */
[----:B------:R-:W-:Y:S01]  /*6530*/  SHF.R.U32.HI R3, RZ, UR9, R3 ;  /* 0x00000009ff037c19 */ /* 0x000fe20008011603 */
[----:B------:R-:W-:Y:S01]  /*6540*/  ULDC UR9, c[0x0][0x608] ;  /* 0x0001820000097ab9 */ /* 0x000fe20000000800 */
[----:B0-----:R-:W-:Y:S02]  /*6550*/  R2UR UR10, R6 ;  /* 0x00000000060a72ca */ /* 0x001fe400000e0000 */
[--C-:B------:R-:W-:Y:S02]  /*6560*/  SHF.R.U64 R13, R12, UR9, R3.reuse ;  /* 0x000000090c0d7c19 */ /* 0x100fe40008001203 */
[----:B------:R-:W-:Y:S01]  /*6570*/  SHF.R.U32.HI R2, RZ, UR9, R3 ;  /* 0x00000009ff027c19 */ /* 0x000fe20008011603 */
[----:B------:R-:W-:-:S03]  /*6580*/  UIADD3 UR9, -UR8, URZ, URZ ;  /* 0x0000003f08097290 */ /* 0x000fc6000fffe13f */
[--C-:B------:R-:W-:Y:S01]  /*6590*/  SHF.R.U64 R15, R13, UR11, R2.reuse ;  /* 0x0000000b0d0f7c19 */ /* 0x100fe20008001202 */
[----:B------:R-:W-:Y:S01]  /*65a0*/  ULDC UR8, c[0x0][0x144] ;  /* 0x0000510000087ab9 */ /* 0x000fe20000000800 */
[----:B------:R-:W-:-:S03]  /*65b0*/  SHF.R.U32.HI R3, RZ, UR11, R2 ;  /* 0x0000000bff037c19 */ /* 0x000fc60008011602 */
[----:B------:R-:W-:Y:S01]  /*65c0*/  IMAD.MOV.U32 R2, RZ, RZ, R15 ;  /* 0x000000ffff027224 */ /* 0x000fe200078e000f */
[----:B------:R-:W-:Y:S06]  /*65d0*/  @!P1 BRA `(.L_x_177) ;  /* 0x0000000000289947 */ /* 0x000fec0003800000 */
        /* <DEDUP_REMOVED lines=10> */
.L_x_177:
[----:B------:R-:W-:Y:S01]  /*6680*/  UISETP.NE.AND UP0, UPT, UR38, URZ, UPT ;  /* 0x0000003f2600728c */ /* 0x000fe2000bf05270 */
[----:B------:R-:W-:Y:S01]  /*6690*/  SHF.R.U64 R3, R2, UR13, R3 ;  /* 0x0000000d02037c19 */ /* 0x000fe20008001203 */
[----:B------:R-:W-:Y:S01]  /*66a0*/  UIADD3 UR10, -UR10, URZ, URZ ;  /* 0x0000003f0a0a7290 */ /* 0x000fe2000fffe13f */
[----:B------:R-:W-:Y:S01]  /*66b0*/  LOP3.LUT R2, R13, UR6, RZ, 0xc0, !PT ;  /* 0x000000060d027c12 */ /* 0x000fe2000f8ec0ff */
[----:B------:R-:W-:Y:S02]  /*66c0*/  UIMAD UR7, UR8, UR9, UR7 ;  /* 0x00000009080772a4 */ /* 0x000fe4000f8e0207 */
[----:B------:R-:W-:Y:S01]  /*66d0*/  IMAD.MOV R4, RZ, RZ, -R3 ;  /* 0x000000ffff047224 */ /* 0x000fe200078e0a03 */
[----:B------:R-:W-:Y:S01]  /*66e0*/  ULDC UR8, c[0x0][0x148] ;  /* 0x0000520000087ab9 */ /* 0x000fe20000000800 */
[----:B------:R-:W-:Y:S01]  /*66f0*/  IMAD R19, R3, UR5, R2 ;  /* 0x0000000503137c24 */ /* 0x000fe2000f8e0202 */
[----:B------:R-:W-:Y:S02]  /*6700*/  LOP3.LUT R3, R12, UR4, RZ, 0xc0, !PT ;  /* 0x000000040c037c12 */ /* 0x000fe4000f8ec0ff */
[----:B------:R-:W-:Y:S01]  /*6710*/  @UP0 UIMAD UR7, UR8, UR10, UR12 ;  /* 0x0000000a080702a4 */ /* 0x000fe2000f8e020c */
[----:B------:R-:W-:-:S02]  /*6720*/  PLOP3.LUT P1, PT, PT, PT, UP0, 0x80, 0x0 ;  /* 0x000000000000781c */ /* 0x000fc40003f2f008 */
[----:B------:R-:W-:Y:S02]  /*6730*/  ULDC UR8, c[0x0][0x638] ;  /* 0x00018e0000087ab9 */ /* 0x000fe40000000800 */
[----:B------:R-:W-:Y:S02]  /*6740*/  IMAD R2, R4, UR8, R15 ;  /* 0x0000000804027c24 */ /* 0x000fe4000f8e020f */
[----:B-1----:R-:W-:Y:S01]  /*6750*/  IMAD R19, R19, R14, UR7 ;  /* 0x0000000713137e24 */ /* 0x002fe2000f8e020e */
[----:B------:R-:W-:Y:S01]  /*6760*/  ULDC UR7, c[0x0][0x600] ;  /* 0x0001800000077ab9 */ /* 0x000fe20000000800 */
[----:B------:R-:W-:Y:S02]  /*6770*/  IMAD.MOV.U32 R4, RZ, RZ, 0x1 ;  /* 0x00000001ff047424 */ /* 0x000fe400078e00ff */
[----:B------:R-:W-:-:S03]  /*6780*/  IMAD R2, R2, UR7, R3 ;  /* 0x0000000702027c24 */ /* 0x000fc6000f8e0203 */
[----:B------:R-:W-:Y:S02]  /*6790*/  PRMT R3, R4, 0x7610, R3 ;  /* 0x0000761004037816 */ /* 0x000fe40000000003 */
[----:B------:R-:W-:Y:S02]  /*67a0*/  SEL R18, R2, R19, !P1 ;  /* 0x0000001302127207 */ /* 0x000fe40004800000 */
[----:B------:R-:W-:Y:S01]  /*67b0*/  SEL R19, R19, R2, !P1 ;  /* 0x0000000213137207 */ /* 0x000fe20004800000 */
[----:B------:R-:W-:-:S07]  /*67c0*/  IMAD.MOV.U32 R2, RZ, RZ, R10 ;  /* 0x000000ffff027224 */ /* 0x000fce00078e000a */
.L_x_175:
[----:B------:R-:W-:Y:S05]  /*67d0*/  BSYNC B1 ;  /* 0x0000000000017941 */ /* 0x000fea0003800000 */
.L_x_174:
[----:B------:R-:W-:-:S13]  /*67e0*/  LOP3.LUT P1, RZ, R3, 0xff, RZ, 0xc0, !PT ;  /* 0x000000ff03ff7812 */ /* 0x000fda000782c0ff */
[----:B------:R-:W-:Y:S05]  /*67f0*/  @P1 BRA `(.L_x_178) ;  /* 0xfffffff400301947 */ /* 0x000fea000383ffff */
[----:B------:R-:W-:Y:S05]  /*6800*/  BSYNC B0 ;  /* 0x0000000000007941 */ /* 0x000fea0003800000 */
.L_x_166:
[----:B------:R-:W-:-:S03]  /*6810*/  UMOV UR7, 0xffffffff ;  /* 0xffffffff00077882 */ /* 0x000fc60000000000 */
[----:B------:R-:W-:Y:S05]  /*6820*/  BRA.DIV UR7, `(.L_x_179) ;  /* 0x0000000207fc7947 */ /* 0x000fea000b800000 */
[----:B------:R-:W-:-:S13]  /*6830*/  ELECT P6, URZ, PT ;  /* 0x00000000003f782f */ /* 0x000fda00038c0000 */
.L_x_193:
[----:B------:R-:W-:Y:S04]  /*6840*/  BSSY B0, `(.L_x_180) ;  /* 0x000001a000007945 */ /* 0x000fe80003800000 */
[----:B------:R-:W-:Y:S05]  /*6850*/  @!P6 BRA `(.L_x_181) ;  /* 0x000000000060e947 */ /* 0x000fea0003800000 */
[----:B------:R-:W-:-:S04]  /*6860*/  ULOP3.LUT UR7, UR36, 0x2, URZ, 0xfc, !UPT ;  /* 0x0000000224077892 */ /* 0x000fc8000f8efc3f */
[----:B------:R-:W-:-:S06]  /*6870*/  UISETP.NE.AND UP0, UPT, UR7, 0x3, UPT ;  /* 0x000000030700788c */ /* 0x000fcc000bf05270 */
[----:B------:R-:W-:-:S13]  /*6880*/  PLOP3.LUT P0, PT, PT, PT, UP0, 0x80, 0x0 ;  /* 0x000000000000781c */ /* 0x000fda0003f0f008 */
[----:B------:R-:W-:Y:S05]  /*6890*/  @!P0 BRA `(.L_x_182) ;  /* 0x0000000000048947 */ /* 0x000fea0003800000 */
[----:B------:R-:W-:Y:S01]  /*68a0*/  BPT.TRAP 0x1 ;  /* 0x000000040000795c */ /* 0x000fe20000300000 */
.L_x_182:
[----:B------:R-:W0:Y:S01]  /*68b0*/  S2R R3, SR_CgaCtaId ;  /* 0x0000000000037919 */ /* 0x000e220000008800 */
[----:B------:R-:W-:-:S04]  /*68c0*/  MOV R2, 0x400 ;  /* 0x0000040000027802 */ /* 0x000fc80000000f00 */
[----:B0-----:R-:W-:Y:S02]  /*68d0*/  LEA R3, R3, R2, 0x18 ;  /* 0x0000000203037211 */ /* 0x001fe400078ec0ff */
[----:B------:R-:W-:-:S03]  /*68e0*/  SHF.L.U32 R2, R8, 0x1f, RZ ;  /* 0x0000001f08027819 */ /* 0x000fc600000006ff */
[----:B------:R-:W-:-:S04]  /*68f0*/  VIADD R3, R3, 0x10 ;  /* 0x0000001003037836 */ /* 0x000fc80000000000 */
[C---:B------:R-:W-:Y:S02]  /*6900*/  IMAD R7, R0.reuse, 0x8, R3 ;  /* 0x0000000800077824 */ /* 0x040fe400078e0203 */
[----:B------:R-:W-:Y:S02]  /*6910*/  VIADD R0, R0, 0x1 ;  /* 0x0000000100007836 */ /* 0x000fe40000000000 */
[----:B------:R-:W0:Y:S03]  /*6920*/  SYNCS.PHASECHK.TRANS64.TRYWAIT P0, [R7+URZ], R2 ;  /* 0x00000002070075a7 */ /* 0x000e26000800017f */
[----:B------:R-:W-:-:S04]  /*6930*/  ISETP.NE.AND P1, PT, R0, 0x2, PT ;  /* 0x000000020000780c */ /* 0x000fc80003f25270 */
[----:B------:R-:W-:Y:S02]  /*6940*/  SEL R5, RZ, 0x1, P1 ;  /* 0x00000001ff057807 */ /* 0x000fe40000800000 */
[----:B------:R-:W-:Y:S02]  /*6950*/  SEL R0, R0, RZ, P1 ;  /* 0x000000ff00007207 */ /* 0x000fe40000800000 */
[----:B------:R-:W-:Y:S01]  /*6960*/  LOP3.LUT R5, R8, R5, RZ, 0x3c, !PT ;  /* 0x0000000508057212 */ /* 0x000fe200078e3cff */
[----:B0-----:R-:W-:Y:S06]  /*6970*/  @!P0 BRA `(.L_x_183) ;  /* 0x0000000000c88947 */ /* 0x001fec0003800000 */
.L_x_194:
[----:B------:R-:W-:Y:S01]  /*6980*/  IMAD R3, R0, 0x8, R3 ;  /* 0x0000000800037824 */ /* 0x000fe200078e0203 */
[----:B------:R-:W-:-:S07]  /*6990*/  SHF.L.U32 R0, R5, 0x1f, RZ ;  /* 0x0000001f05007819 */ /* 0x000fce00000006ff */
.L_x_184:
[----:B-1----:R1:W2:Y:S02]  /*69a0*/  SYNCS.PHASECHK.TRANS64.TRYWAIT P0, [R3+URZ], R0 ;  /* 0x00000000030075a7 */ /* 0x0022a4000800017f */
[----:B--2---:R-:W-:Y:S05]  /*69b0*/  @!P0 NANOSLEEP.SYNCS 0x989680 ;  /* 0x009896800000895d */ /* 0x004fea0003900000 */
[----:B------:R-:W2:Y:S02]  /*69c0*/  @!P0 SYNCS.PHASECHK.TRANS64 P0, [R3+URZ], R0 ;  /* 0x00000000030085a7 */ /* 0x000ea4000800007f */
[----:B--2---:R-:W-:Y:S05]  /*69d0*/  @!P0 BRA `(.L_x_184) ;  /* 0xfffffffc00f08947 */ /* 0x004fea000383ffff */
.L_x_181:
[----:B------:R-:W-:Y:S05]  /*69e0*/  BSYNC B0 ;  /* 0x0000000000007941 */ /* 0x000fea0003800000 */
.L_x_180:
[----:B------:R-:W-:Y:S05]  /*69f0*/  EXIT ;  /* 0x000000000000794d */ /* 0x000fea0003800000 */
.L_x_14:
[----:B0-----:R0:W1:Y:S02]  /*6a00*/  SYNCS.PHASECHK.TRANS64.TRYWAIT P0, [R93+URZ+-0x8], R0 ;  /* 0xfffff8005d0075a7 */ /* 0x001064000800017f */
[----:B-1----:R-:W-:Y:S05]  /*6a10*/  @!P0 NANOSLEEP.SYNCS 0x989680 ;  /* 0x009896800000895d */ /* 0x002fea0003900000 */
[----:B------:R-:W1:Y:S02]  /*6a20*/  @!P0 SYNCS.PHASECHK.TRANS64 P0, [R93+URZ+-0x8], R0 ;  /* 0xfffff8005d0085a7 */ /* 0x000e64000800007f */
[----:B-1----:R-:W-:Y:S05]  /*6a30*/  @!P0 BRA `(.L_x_14) ;  /* 0xfffffffc00f08947 */ /* 0x002fea000383ffff */
[----:B------:R-:W-:Y:S05]  /*6a40*/  BRA `(.L_x_185) ;  /* 0xffffffa800dc7947 */ /* 0x000fea000383ffff */
.L_x_19:
[----:B-1----:R1:W2:Y:S02]  /*6a50*/  SYNCS.PHASECHK.TRANS64.TRYWAIT P1, [R3+URZ], R0 ;  /* 0x00000000030075a7 */ /* 0x0022a4000802017f */
[----:B--2---:R-:W-:Y:S05]  /*6a60*/  @!P1 NANOSLEEP.SYNCS 0x989680 ;  /* 0x009896800000995d */ /* 0x004fea0003900000 */
[----:B------:R-:W2:Y:S02]  /*6a70*/  @!P1 SYNCS.PHASECHK.TRANS64 P1, [R3+URZ], R0 ;  /* 0x00000000030095a7 */ /* 0x000ea4000802007f */
[----:B--2---:R-:W-:Y:S05]  /*6a80*/  @!P1 BRA `(.L_x_19) ;  /* 0xfffffffc00f09947 */ /* 0x004fea000383ffff */
[----:B------:R-:W-:Y:S05]  /*6a90*/  BRA `(.L_x_18) ;  /* 0xffffffac00587947 */ /* 0x000fea000383ffff */
.L_x_24:
[----:B-1----:R-:W-:-:S04]  /*6aa0*/  IMAD.U32 R4, RZ, RZ, UR4 ;  /* 0x00000004ff047e24 */ /* 0x002fc8000f8e00ff */
[----:B------:R1:W2:Y:S03]  /*6ab0*/  SYNCS.PHASECHK.TRANS64.TRYWAIT P1, [R4+URZ], R3 ;  /* 0x00000003040075a7 */ /* 0x0002a6000802017f */
[----:B--2---:R-:W-:Y:S05]  /*6ac0*/  @!P1 NANOSLEEP.SYNCS 0x989680 ;  /* 0x009896800000995d */ /* 0x004fea0003900000 */
[----:B------:R-:W2:Y:S02]  /*6ad0*/  @!P1 SYNCS.PHASECHK.TRANS64 P1, [R4+URZ], R3 ;  /* 0x00000003040095a7 */ /* 0x000ea4000802007f */
[----:B--2---:R-:W-:Y:S05]  /*6ae0*/  @!P1 BRA `(.L_x_24) ;  /* 0xfffffffc00ec9947 */ /* 0x004fea000383ffff */
[----:B------:R-:W-:Y:S05]  /*6af0*/  BRA `(.L_x_23) ;  /* 0xffffffb000287947 */ /* 0x000fea000383ffff */
.L_x_30:
[----:B0-----:R0:W1:Y:S02]  /*6b00*/  SYNCS.PHASECHK.TRANS64.TRYWAIT P0, [R93+URZ+0x8], R4 ;  /* 0x000008045d0075a7 */ /* 0x001064000800017f */
[----:B-1----:R-:W-:Y:S05]  /*6b10*/  @!P0 NANOSLEEP.SYNCS 0x989680 ;  /* 0x009896800000895d */ /* 0x002fea0003900000 */
[----:B------:R-:W1:Y:S02]  /*6b20*/  @!P0 SYNCS.PHASECHK.TRANS64 P0, [R93+URZ+0x8], R4 ;  /* 0x000008045d0085a7 */ /* 0x000e64000800007f */
[----:B-1----:R-:W-:Y:S05]  /*6b30*/  @!P0 BRA `(.L_x_30) ;  /* 0xfffffffc00f08947 */ /* 0x002fea000383ffff */
[----:B------:R-:W-:Y:S05]  /*6b40*/  BRA `(.L_x_186) ;  /* 0xffffffb400347947 */ /* 0x000fea000383ffff */
.L_x_167:
[----:B------:R-:W-:Y:S01]  /*6b50*/  BSSY B1, `(.L_x_187) ;  /* 0x0000006000017945 */ /* 0x000fe20003800000 */
[----:B------:R-:W-:-:S07]  /*6b60*/  IMAD.MOV.U32 R15, RZ, RZ, -0x1 ;  /* 0xffffffffff0f7424 */ /* 0x000fce00078e00ff */
[----:B------:R-:W-:Y:S05]  /*6b70*/  WARPSYNC.COLLECTIVE R15, `(.L_x_188) ;  /* 0x000000000f0c7348 */ /* 0x000fea0003c00000 */
[----:B------:R-:W-:Y:S02]  /*6b80*/  ELECT P6, UR62, PT ;  /* 0x00000000003e782f */ /* 0x000fe400038c0000 */
[----:B------:R-:W-:Y:S01]  /*6b90*/  MOV R14, UR62 ;  /* 0x0000003e000e7c02 */ /* 0x000fe20008000f00 */
[----:B------:R-:W-:Y:S10]  /*6ba0*/  ENDCOLLECTIVE ;  /* 0x000000000000791b */ /* 0x000ff40003800000 */
.L_x_188:
[----:B------:R-:W-:Y:S05]  /*6bb0*/  BSYNC B1 ;  /* 0x0000000000017941 */ /* 0x000fea0003800000 */
.L_x_187:
[----:B------:R-:W-:Y:S05]  /*6bc0*/  BRA `(.L_x_189) ;  /* 0xfffffff000487947 */ /* 0x000fea000383ffff */
.L_x_170:
[----:B-1----:R1:W2:Y:S02]  /*6bd0*/  SYNCS.PHASECHK.TRANS64.TRYWAIT P1, [R10+URZ+0x10], R5 ;  /* 0x000010050a0075a7 */ /* 0x0022a4000802017f */
[----:B--2---:R-:W-:Y:S05]  /*6be0*/  @!P1 NANOSLEEP.SYNCS 0x989680 ;  /* 0x009896800000995d */ /* 0x004fea0003900000 */
[----:B------:R-:W2:Y:S02]  /*6bf0*/  @!P1 SYNCS.PHASECHK.TRANS64 P1, [R10+URZ+0x10], R5 ;  /* 0x000010050a0095a7 */ /* 0x000ea4000802007f */
[----:B--2---:R-:W-:Y:S05]  /*6c00*/  @!P1 BRA `(.L_x_170) ;  /* 0xfffffffc00f09947 */ /* 0x004fea000383ffff */
[----:B------:R-:W-:Y:S05]  /*6c10*/  BRA `(.L_x_190) ;  /* 0xfffffff0007c7947 */ /* 0x000fea000383ffff */
.L_x_179:
[----:B------:R-:W-:Y:S01]  /*6c20*/  BSSY B0, `(.L_x_191) ;  /* 0x0000006000007945 */ /* 0x000fe20003800000 */
[----:B------:R-:W-:-:S07]  /*6c30*/  IMAD.MOV.U32 R15, RZ, RZ, -0x1 ;  /* 0xffffffffff0f7424 */ /* 0x000fce00078e00ff */
[----:B------:R-:W-:Y:S05]  /*6c40*/  WARPSYNC.COLLECTIVE R15, `(.L_x_192) ;  /* 0x000000000f0c7348 */ /* 0x000fea0003c00000 */
[----:B------:R-:W-:Y:S02]  /*6c50*/  ELECT P6, UR62, PT ;  /* 0x00000000003e782f */ /* 0x000fe400038c0000 */
[----:B------:R-:W-:Y:S01]  /*6c60*/  MOV R14, UR62 ;  /* 0x0000003e000e7c02 */ /* 0x000fe20008000f00 */
[----:B------:R-:W-:Y:S10]  /*6c70*/  ENDCOLLECTIVE ;  /* 0x000000000000791b */ /* 0x000ff40003800000 */
.L_x_192:
[----:B------:R-:W-:Y:S05]  /*6c80*/  BSYNC B0 ;  /* 0x0000000000007941 */ /* 0x000fea0003800000 */
.L_x_191:
[----:B------:R-:W-:Y:S05]  /*6c90*/  BRA `(.L_x_193) ;  /* 0xfffffff800e87947 */ /* 0x000fea000383ffff */
.L_x_183:
[----:B0-----:R0:W1:Y:S02]  /*6ca0*/  SYNCS.PHASECHK.TRANS64.TRYWAIT P0, [R7+URZ], R2 ;  /* 0x00000002070075a7 */ /* 0x001064000800017f */
[----:B-1----:R-:W-:Y:S05]  /*6cb0*/  @!P0 NANOSLEEP.SYNCS 0x989680 ;  /* 0x009896800000895d */ /* 0x002fea0003900000 */
[----:B------:R-:W1:Y:S02]  /*6cc0*/  @!P0 SYNCS.PHASECHK.TRANS64 P0, [R7+URZ], R2 ;  /* 0x00000002070085a7 */ /* 0x000e64000800007f */
[----:B-1----:R-:W-:Y:S05]  /*6cd0*/  @!P0 BRA `(.L_x_183) ;  /* 0xfffffffc00f08947 */ /* 0x002fea000383ffff */
[----:B------:R-:W-:Y:S05]  /*6ce0*/  BRA `(.L_x_194) ;  /* 0xfffffffc00247947 */ /* 0x000fea000383ffff */
.L_x_195:
[----:B------:R-:W-:-:S00]  /*6cf0*/  BRA `(.L_x_195) ;  /* 0xfffffffc00fc7947 */ /* 0x000fc0000383ffff */
[----:B------:R-:W-:-:S00]  /*6d00*/  NOP ;  /* 0x0000000000007918 */ /* 0x000fc00000000000 */
[----:B------:R-:W-:-:S00]  /*6d10*/  NOP ;  /* 0x0000000000007918 */ /* 0x000fc00000000000 */
[----:B------:R-:W-:-:S00]  /*6d20*/  NOP ;  /* 0x0000000000007918 */ /* 0x000fc00000000000 */
[----:B------:R-:W-:-:S00]  /*6d30*/  NOP ;  /* 0x0000000000007918 */ /* 0x000fc00000000000 */
[----:B------:R-:W-:-:S00]  /*6d40*/  NOP ;  /* 0x0000000000007918 */ /* 0x000fc00000000000 */
[----:B------:R-:W-:-:S00]  /*6d50*/  NOP ;  /* 0x0000000000007918 */ /* 0x000fc00000000000 */
[----:B------:R-:W-:-:S00]  /*6d60*/  NOP ;  /* 0x0000000000007918 */ /* 0x000fc00000000000 */
[----:B------:R-:W-:-:S00]  /*6d70*/  NOP ;  /* 0x0000000000007918 */ /* 0x000fc00000000000 */
.L_x_196:


//--------------------- .nv.global.init           --------------------------
	.section	.nv.global.init,"aw",@progbits
.nv.global.init:
	.type		$str$22,@object
	.size		$str$22,($str$23 - $str$22)
$str$22:
        /*0000*/ 	.byte	0x6b, 0x5f, 0x74, 0x69, 0x6c, 0x65, 0x5f, 0x63, 0x6f, 0x75, 0x6e, 0x74, 0x20, 0x3e, 0x3d, 0x20
        /*0010*/ 	.byte	0x31, 0x00
	.type		$str$23,@object
	.size		$str$23,(__unnamed_1 - $str$23)
$str$23:
        /*0012*/ 	.byte	0x2f, 0x74, 0x6d, 0x70, 0x2f, 0x63, 0x75, 0x74, 0x6c, 0x61, 0x73, 0x73, 0x5f, 0x73, 0x77, 0x65
        /*0022*/ 	.byte	0x65, 0x70, 0x5f, 0x73, 0x72, 0x63, 0x2f, 0x69, 0x6e, 0x63, 0x6c, 0x75, 0x64, 0x65, 0x2f, 0x63
        /*0032*/ 	.byte	0x75, 0x74, 0x6c, 0x61, 0x73, 0x73, 0x2f, 0x67, 0x65, 0x6d, 0x6d, 0x2f, 0x63, 0x6f, 0x6c, 0x6c
        /*0042*/ 	.byte	0x65, 0x63, 0x74, 0x69, 0x76, 0x65, 0x2f, 0x73, 0x6d, 0x39, 0x30, 0x5f, 0x6d, 0x6d, 0x61, 0x5f
        /*0052*/ 	.byte	0x74, 0x6d, 0x61, 0x5f, 0x67, 0x6d, 0x6d, 0x61, 0x5f, 0x73, 0x73, 0x5f, 0x77, 0x61, 0x72, 0x70
        /*0062*/ 	.byte	0x73, 0x70, 0x65, 0x63, 0x69, 0x61, 0x6c, 0x69, 0x7a, 0x65, 0x64, 0x2e, 0x68, 0x70, 0x70, 0x00
	.type		__unnamed_1,@object
	.size		__unnamed_1,(.L_0 - __unnamed_1)
__unnamed_1:
        /*0072*/ 	.byte	0x76, 0x6f, 0x69, 0x64, 0x20, 0x63, 0x75, 0x74, 0x6c, 0x61, 0x73, 0x73, 0x3a, 0x3a, 0x67, 0x65
        /* <DEDUP_REMOVED lines=172> */
.L_0:


//--------------------- .nv.shared._ZN7cutlass13device_kernelINS_4gemm6kernel13GemmUniversalIN4cute5tupleIJiiiiEEENS1_10collective13CollectiveMmaINS1_34MainloopSm90TmaGmmaWarpSpecializedILi2ENS5_IJNS4_1CILi1EEESB_SB_EEENS1_32KernelTmaWarpSpecializedPingpongEEENS5_IJNSA_ILi64EEENSA_ILi128EEESG_EEEaNS5_IJlSB_lEEEaSI_NS4_8TiledMMAINS4_8MMA_AtomIJNS4_4SM904GMMA27MMA_64x128x32_S32S8S8_SS_TNEEEENS4_6LayoutISC_NS5_IJNSA_ILi0EEESQ_SQ_EEEEENS5_IJNS4_10UnderscoreEST_ST_EEEEENS4_13SM90_TMA_LOADENS4_14ComposedLayoutINS4_7SwizzleILi3ELi4ELi3EEENS4_18smem_ptr_flag_bitsILi8EEENSP_INS5_IJNSA_ILi8EEESG_EEENS5_IJSG_SB_EEEEEEEvNS4_8identityESW_S16_vS17_EENS_8epilogue10collective6detail29Sm90TmaWarpSpecializedAdapterINS1A_15DefaultEpilogueIaSI_SI_NS19_6thread17LinearCombinationIaLi1EiiLNS1E_9ScaleType4KindE0ELNS_15FloatRoundStyleE2EaEENS1_15EpilogueDefaultEEEEEvvEEEEvNT_6ParamsE --------------------------
	.section	.nv.shared._ZN7cutlass13device_kernelINS_4gemm6kernel13GemmUniversalIN4cute5tupleIJiiiiEEENS1_10collective13CollectiveMmaINS1_34MainloopSm90TmaGmmaWarpSpecializedILi2ENS5_IJNS4_1CILi1EEESB_SB_EEENS1_32KernelTmaWarpSpecializedPingpongEEENS5_IJNSA_ILi64EEENSA_ILi128EEESG_EEEaNS5_IJlSB_lEEEaSI_NS4_8TiledMMAINS4_8MMA_AtomIJNS4_4SM904GMMA27MMA_64x128x32_S32S8S8_SS_TNEEEENS4_6LayoutISC_NS5_IJNSA_ILi0EEESQ_SQ_EEEEENS5_IJNS4_10UnderscoreEST_ST_EEEEENS4_13SM90_TMA_LOADENS4_14ComposedLayoutINS4_7SwizzleILi3ELi4ELi3EEENS4_18smem_ptr_flag_bitsILi8EEENSP_INS5_IJNSA_ILi8EEESG_EEENS5_IJSG_SB_EEEEEEEvNS4_8identityESW_S16_vS17_EENS_8epilogue10collective6detail29Sm90TmaWarpSpecializedAdapterINS1A_15DefaultEpilogueIaSI_SI_NS19_6thread17LinearCombinationIaLi1EiiLNS1E_9ScaleType4KindE0ELNS_15FloatRoundStyleE2EaEENS1_15EpilogueDefaultEEEEEvvEEEEvNT_6ParamsE,"aw",@nobits
	.sectionflags	@""
	.align	16
	.zero		1024


//--------------------- .nv.shared.reserved.0     --------------------------
	.section	.nv.shared.reserved.0,"aw",@nobits
	.weak		__nv_reservedSMEM_offset_0_alias
	.size		__nv_reservedSMEM_offset_0_alias, 0, 0
	.other		__nv_reservedSMEM_offset_0_alias,@"STO_CUDA_RESERVED_SHARED STV_DEFAULT"
__nv_reservedSMEM_offset_0_alias:
	.zero		0


//--------------------- .nv.global                --------------------------
	.section	.nv.global,"aw",@nobits
.nv.global:
	.type		_ZN40_INTERNAL_599b2a3d_4_k_cu_a0466046_221324cute1_E,@object
	.size		_ZN40_INTERNAL_599b2a3d_4_k_cu_a0466046_221324cute1_E,(_ZN40_INTERNAL_599b2a3d_4_k_cu_a0466046_221324cuda3std3__45__cpo6cbeginE - _ZN40_INTERNAL_599b2a3d_4_k_cu_a0466046_221324cute1_E)
_ZN40_INTERNAL_599b2a3d_4_k_cu_a0466046_221324cute1_E:
	.zero		1
	.type		_ZN40_INTERNAL_599b2a3d_4_k_cu_a0466046_221324cuda3std3__45__cpo6cbeginE,@object
	.size		_ZN40_INTERNAL_599b2a3d_4_k_cu_a0466046_221324cuda3std3__45__cpo6cbeginE,(_ZN40_INTERNAL_599b2a3d_4_k_cu_a0466046_221324cuda3std3__48in_placeE - _ZN40_INTERNAL_599b2a3d_4_k_cu_a0466046_221324cuda3std3__45__cpo6cbeginE)
_ZN40_INTERNAL_599b2a3d_4_k_cu_a0466046_221324cuda3std3__45__cpo6cbeginE:
	.zero		1
	.type		_ZN40_INTERNAL_599b2a3d_4_k_cu_a0466046_221324cuda3std3__48in_placeE,@object
	.size		_ZN40_INTERNAL_599b2a3d_4_k_cu_a0466046_221324cuda3std3__48in_placeE,(_ZN40_INTERNAL_599b2a3d_4_k_cu_a0466046_221324cuda3std6ranges3__45__cpo9iter_moveE - _ZN40_INTERNAL_599b2a3d_4_k_cu_a0466046_221324cuda3std3__48in_placeE)
_ZN40_INTERNAL_599b2a3d_4_k_cu_a0466046_221324cuda3std3__48in_placeE:
	.zero		1
	.type		_ZN40_INTERNAL_599b2a3d_4_k_cu_a0466046_221324cuda3std6ranges3__45__cpo9iter_moveE,@object
	.size		_ZN40_INTERNAL_599b2a3d_4_k_cu_a0466046_221324cuda3std6ranges3__45__cpo9iter_moveE,(_ZN40_INTERNAL_599b2a3d_4_k_cu_a0466046_221324cuda3std3__45__cpo5beginE - _ZN40_INTERNAL_599b2a3d_4_k_cu_a0466046_221324cuda3std6ranges3__45__cpo9iter_moveE)
_ZN40_INTERNAL_599b2a3d_4_k_cu_a0466046_221324cuda3std6ranges3__45__cpo9iter_moveE:
	.zero		1
	.type		_ZN40_INTERNAL_599b2a3d_4_k_cu_a0466046_221324cuda3std3__45__cpo5beginE,@object
	.size		_ZN40_INTERNAL_599b2a3d_4_k_cu_a0466046_221324cuda3std3__45__cpo5beginE,(_ZN40_INTERNAL_599b2a3d_4_k_cu_a0466046_221324cuda3std3__442_GLOBAL__N__599b2a3d_4_k_cu_a0466046_221326ignoreE - _ZN40_INTERNAL_599b2a3d_4_k_cu_a0466046_221324cuda3std3__45__cpo5beginE)
_ZN40_INTERNAL_599b2a3d_4_k_cu_a0466046_221324cuda3std3__45__cpo5beginE:
	.zero		1
	.type		_ZN40_INTERNAL_599b2a3d_4_k_cu_a0466046_221324cuda3std3__442_GLOBAL__N__599b2a3d_4_k_cu_a0466046_221326ignoreE,@object
	.size		_ZN40_INTERNAL_599b2a3d_4_k_cu_a0466046_221324cuda3std3__442_GLOBAL__N__599b2a3d_4_k_cu_a0466046_221326ignoreE,(_ZN40_INTERNAL_599b2a3d_4_k_cu_a0466046_221324cute7productE - _ZN40_INTERNAL_599b2a3d_4_k_cu_a0466046_221324cuda3std3__442_GLOBAL__N__599b2a3d_4_k_cu_a0466046_221326ignoreE)
_ZN40_INTERNAL_599b2a3d_4_k_cu_a0466046_221324cuda3std3__442_GLOBAL__N__599b2a3d_4_k_cu_a0466046_221326ignoreE:
	.zero		1
	.type		_ZN40_INTERNAL_599b2a3d_4_k_cu_a0466046_221324cute7productE,@object
	.size		_ZN40_INTERNAL_599b2a3d_4_k_cu_a0466046_221324cute7productE,(_ZN40_INTERNAL_599b2a3d_4_k_cu_a0466046_221324cuda3std3__45__cpo3endE - _ZN40_INTERNAL_599b2a3d_4_k_cu_a0466046_221324cute7productE)
_ZN40_INTERNAL_599b2a3d_4_k_cu_a0466046_221324cute7productE:
	.zero		1
	.type		_ZN40_INTERNAL_599b2a3d_4_k_cu_a0466046_221324cuda3std3__45__cpo3endE,@object
	.size		_ZN40_INTERNAL_599b2a3d_4_k_cu_a0466046_221324cuda3std3__45__cpo3endE,(_ZN40_INTERNAL_599b2a3d_4_k_cu_a0466046_221324cuda3std3__419piecewise_constructE - _ZN40_INTERNAL_599b2a3d_4_k_cu_a0466046_221324cuda3std3__45__cpo3endE)
_ZN40_INTERNAL_599b2a3d_4_k_cu_a0466046_221324cuda3std3__45__cpo3endE:
	.zero		1
	.type		_ZN40_INTERNAL_599b2a3d_4_k_cu_a0466046_221324cuda3std3__419piecewise_constructE,@object
	.size		_ZN40_INTERNAL_599b2a3d_4_k_cu_a0466046_221324cuda3std3__419piecewise_constructE,(_ZN40_INTERNAL_599b2a3d_4_k_cu_a0466046_221324cuda3std3__45__cpo4cendE - _ZN40_INTERNAL_599b2a3d_4_k_cu_a0466046_221324cuda3std3__419piecewise_constructE)
_ZN40_INTERNAL_599b2a3d_4_k_cu_a0466046_221324cuda3std3__419piecewise_constructE:
	.zero		1
	.type		_ZN40_INTERNAL_599b2a3d_4_k_cu_a0466046_221324cuda3std3__45__cpo4cendE,@object
	.size		_ZN40_INTERNAL_599b2a3d_4_k_cu_a0466046_221324cuda3std3__45__cpo4cendE,(_ZN40_INTERNAL_599b2a3d_4_k_cu_a0466046_221324cuda3std6ranges3__45__cpo4swapE - _ZN40_INTERNAL_599b2a3d_4_k_cu_a0466046_221324cuda3std3__45__cpo4cendE)
_ZN40_INTERNAL_599b2a3d_4_k_cu_a0466046_221324cuda3std3__45__cpo4cendE:
	.zero		1
	.type		_ZN40_INTERNAL_599b2a3d_4_k_cu_a0466046_221324cuda3std6ranges3__45__cpo4swapE,@object
	.size		_ZN40_INTERNAL_599b2a3d_4_k_cu_a0466046_221324cuda3std6ranges3__45__cpo4swapE,(.L_8 - _ZN40_INTERNAL_599b2a3d_4_k_cu_a0466046_221324cuda3std6ranges3__45__cpo4swapE)
_ZN40_INTERNAL_599b2a3d_4_k_cu_a0466046_221324cuda3std6ranges3__45__cpo4swapE:
	.zero		1
.L_8:


//--------------------- .nv.constant0._ZN7cutlass13device_kernelINS_4gemm6kernel13GemmUniversalIN4cute5tupleIJiiiiEEENS1_10collective13CollectiveMmaINS1_34MainloopSm90TmaGmmaWarpSpecializedILi2ENS5_IJNS4_1CILi1EEESB_SB_EEENS1_32KernelTmaWarpSpecializedPingpongEEENS5_IJNSA_ILi64EEENSA_ILi128EEESG_EEEaNS5_IJlSB_lEEEaSI_NS4_8TiledMMAINS4_8MMA_AtomIJNS4_4SM904GMMA27MMA_64x128x32_S32S8S8_SS_TNEEEENS4_6LayoutISC_NS5_IJNSA_ILi0EEESQ_SQ_EEEEENS5_IJNS4_10UnderscoreEST_ST_EEEEENS4_13SM90_TMA_LOADENS4_14ComposedLayoutINS4_7SwizzleILi3ELi4ELi3EEENS4_18smem_ptr_flag_bitsILi8EEENSP_INS5_IJNSA_ILi8EEESG_EEENS5_IJSG_SB_EEEEEEEvNS4_8identityESW_S16_vS17_EENS_8epilogue10collective6detail29Sm90TmaWarpSpecializedAdapterINS1A_15DefaultEpilogueIaSI_SI_NS19_6thread17LinearCombinationIaLi1EiiLNS1E_9ScaleType4KindE0ELNS_15FloatRoundStyleE2EaEENS1_15EpilogueDefaultEEEEEvvEEEEvNT_6ParamsE --------------------------
	.section	.nv.constant0._ZN7cutlass13device_kernelINS_4gemm6kernel13GemmUniversalIN4cute5tupleIJiiiiEEENS1_10collective13CollectiveMmaINS1_34MainloopSm90TmaGmmaWarpSpecializedILi2ENS5_IJNS4_1CILi1EEESB_SB_EEENS1_32KernelTmaWarpSpecializedPingpongEEENS5_IJNSA_ILi64EEENSA_ILi128EEESG_EEEaNS5_IJlSB_lEEEaSI_NS4_8TiledMMAINS4_8MMA_AtomIJNS4_4SM904GMMA27MMA_64x128x32_S32S8S8_SS_TNEEEENS4_6LayoutISC_NS5_IJNSA_ILi0EEESQ_SQ_EEEEENS5_IJNS4_10UnderscoreEST_ST_EEEEENS4_13SM90_TMA_LOADENS4_14ComposedLayoutINS4_7SwizzleILi3ELi4ELi3EEENS4_18smem_ptr_flag_bitsILi8EEENSP_INS5_IJNSA_ILi8EEESG_EEENS5_IJSG_SB_EEEEEEEvNS4_8identityESW_S16_vS17_EENS_8epilogue10collective6detail29Sm90TmaWarpSpecializedAdapterINS1A_15DefaultEpilogueIaSI_SI_NS19_6thread17LinearCombinationIaLi1EiiLNS1E_9ScaleType4KindE0ELNS_15FloatRoundStyleE2EaEENS1_15EpilogueDefaultEEEEEvvEEEEvNT_6ParamsE,"a",@progbits
	.sectionflags	@""
	.align	4
.nv.constant0._ZN7cutlass13device_kernelINS_4gemm6kernel13GemmUniversalIN4cute5tupleIJiiiiEEENS1_10collective13CollectiveMmaINS1_34MainloopSm90TmaGmmaWarpSpecializedILi2ENS5_IJNS4_1CILi1EEESB_SB_EEENS1_32KernelTmaWarpSpecializedPingpongEEENS5_IJNSA_ILi64EEENSA_ILi128EEESG_EEEaNS5_IJlSB_lEEEaSI_NS4_8TiledMMAINS4_8MMA_AtomIJNS4_4SM904GMMA27MMA_64x128x32_S32S8S8_SS_TNEEEENS4_6LayoutISC_NS5_IJNSA_ILi0EEESQ_SQ_EEEEENS5_IJNS4_10UnderscoreEST_ST_EEEEENS4_13SM90_TMA_LOADENS4_14ComposedLayoutINS4_7SwizzleILi3ELi4ELi3EEENS4_18smem_ptr_flag_bitsILi8EEENSP_INS5_IJNSA_ILi8EEESG_EEENS5_IJSG_SB_EEEEEEEvNS4_8identityESW_S16_vS17_EENS_8epilogue10collective6detail29Sm90TmaWarpSpecializedAdapterINS1A_15DefaultEpilogueIaSI_SI_NS19_6thread17LinearCombinationIaLi1EiiLNS1E_9ScaleType4KindE0ELNS_15FloatRoundStyleE2EaEENS1_15EpilogueDefaultEEEEEvvEEEEvNT_6ParamsE:
	.zero		1664


//--------------------- SYMBOLS --------------------------

	.type		.nv.reservedSmem.offset0,@object
	.size		.nv.reservedSmem.offset0,0x4
	.type		__assertfail,@function
